//
// Generated by NVIDIA NVVM Compiler
//
// Compiler Build ID: CL-36424714
// Cuda compilation tools, release 13.0, V13.0.88
// Based on NVVM 20.0.0
//

.version 9.0
.target sm_100
.address_size 64

	// .globl	_Z30flash_attention_forward_kernelPKfS0_S0_S0_Pfiiiiiiif
.extern .shared .align 16 .b8 shared_mem[];

.visible .entry _Z30flash_attention_forward_kernelPKfS0_S0_S0_Pfiiiiiiif(
	.param .u64 .ptr .align 1 _Z30flash_attention_forward_kernelPKfS0_S0_S0_Pfiiiiiiif_param_0,
	.param .u64 .ptr .align 1 _Z30flash_attention_forward_kernelPKfS0_S0_S0_Pfiiiiiiif_param_1,
	.param .u64 .ptr .align 1 _Z30flash_attention_forward_kernelPKfS0_S0_S0_Pfiiiiiiif_param_2,
	.param .u64 .ptr .align 1 _Z30flash_attention_forward_kernelPKfS0_S0_S0_Pfiiiiiiif_param_3,
	.param .u64 .ptr .align 1 _Z30flash_attention_forward_kernelPKfS0_S0_S0_Pfiiiiiiif_param_4,
	.param .u32 _Z30flash_attention_forward_kernelPKfS0_S0_S0_Pfiiiiiiif_param_5,
	.param .u32 _Z30flash_attention_forward_kernelPKfS0_S0_S0_Pfiiiiiiif_param_6,
	.param .u32 _Z30flash_attention_forward_kernelPKfS0_S0_S0_Pfiiiiiiif_param_7,
	.param .u32 _Z30flash_attention_forward_kernelPKfS0_S0_S0_Pfiiiiiiif_param_8,
	.param .u32 _Z30flash_attention_forward_kernelPKfS0_S0_S0_Pfiiiiiiif_param_9,
	.param .u32 _Z30flash_attention_forward_kernelPKfS0_S0_S0_Pfiiiiiiif_param_10,
	.param .u32 _Z30flash_attention_forward_kernelPKfS0_S0_S0_Pfiiiiiiif_param_11,
	.param .f32 _Z30flash_attention_forward_kernelPKfS0_S0_S0_Pfiiiiiiif_param_12
)
{
	.local .align 16 .b8 	__local_depot0[2112];
	.reg .b64 	%SP;
	.reg .b64 	%SPL;
	.reg .pred 	%p<165>;
	.reg .b32 	%r<499>;
	.reg .b32 	%f<484>;
	.reg .b64 	%rd<126>;

	mov.u64 	%SPL, __local_depot0;
	ld.param.u64 	%rd21, [_Z30flash_attention_forward_kernelPKfS0_S0_S0_Pfiiiiiiif_param_0];
	ld.param.u64 	%rd22, [_Z30flash_attention_forward_kernelPKfS0_S0_S0_Pfiiiiiiif_param_1];
	ld.param.u64 	%rd23, [_Z30flash_attention_forward_kernelPKfS0_S0_S0_Pfiiiiiiif_param_2];
	ld.param.u64 	%rd24, [_Z30flash_attention_forward_kernelPKfS0_S0_S0_Pfiiiiiiif_param_3];
	ld.param.u64 	%rd25, [_Z30flash_attention_forward_kernelPKfS0_S0_S0_Pfiiiiiiif_param_4];
	ld.param.u32 	%r195, [_Z30flash_attention_forward_kernelPKfS0_S0_S0_Pfiiiiiiif_param_6];
	ld.param.u32 	%r196, [_Z30flash_attention_forward_kernelPKfS0_S0_S0_Pfiiiiiiif_param_7];
	ld.param.u32 	%r197, [_Z30flash_attention_forward_kernelPKfS0_S0_S0_Pfiiiiiiif_param_8];
	ld.param.u32 	%r198, [_Z30flash_attention_forward_kernelPKfS0_S0_S0_Pfiiiiiiif_param_9];
	ld.param.u32 	%r199, [_Z30flash_attention_forward_kernelPKfS0_S0_S0_Pfiiiiiiif_param_10];
	ld.param.u32 	%r200, [_Z30flash_attention_forward_kernelPKfS0_S0_S0_Pfiiiiiiif_param_11];
	ld.param.f32 	%f41, [_Z30flash_attention_forward_kernelPKfS0_S0_S0_Pfiiiiiiif_param_12];
	cvta.to.global.u64 	%rd1, %rd25;
	add.u64 	%rd2, %SPL, 0;
	add.u64 	%rd3, %SPL, 32;
	add.u64 	%rd4, %SPL, 64;
	mov.u32 	%r201, %ctaid.z;
	mul.lo.s32 	%r1, %r199, %r201;
	mov.u32 	%r466, %tid.x;
	setp.le.s32 	%p1, %r196, %r1;
	@%p1 bra 	$L__BB0_150;
	mov.u32 	%r202, %ctaid.x;
	mov.u32 	%r203, %ctaid.y;
	sub.s32 	%r204, %r196, %r1;
	min.s32 	%r3, %r199, %r204;
	mad.lo.s32 	%r205, %r195, %r203, %r202;
	mad.lo.s32 	%r206, %r205, %r196, %r1;
	mul.lo.s32 	%r4, %r206, %r198;
	mul.lo.s32 	%r207, %r205, %r197;
	mul.lo.s32 	%r5, %r207, %r198;
	setp.lt.s32 	%p2, %r3, 1;
	@%p2 bra 	$L__BB0_115;
	setp.lt.s32 	%p3, %r198, 1;
	@%p3 bra 	$L__BB0_114;
	add.s32 	%r227, %r198, -1;
	min.u32 	%r228, %r227, 63;
	add.s32 	%r6, %r228, 1;
	add.s32 	%r7, %r3, -1;
	min.u32 	%r229, %r7, 7;
	add.s32 	%r8, %r229, 1;
	and.b32  	%r9, %r6, 15;
	and.b32  	%r10, %r6, 7;
	mov.b32 	%r230, -8388608;
	st.local.u32 	[%rd2], %r230;
	mov.b32 	%r462, 0;
	st.local.u32 	[%rd3], %r462;
	setp.lt.u32 	%p11, %r198, 16;
	@%p11 bra 	$L__BB0_103;
	and.b32  	%r462, %r6, 112;
	mov.b32 	%r433, 0;
	bra.uni 	$L__BB0_102;
$L__BB0_5:
	setp.lt.u32 	%p21, %r198, 16;
	mov.b32 	%r238, -8388608;
	st.local.u32 	[%rd2+4], %r238;
	mov.b32 	%r436, 0;
	st.local.u32 	[%rd3+4], %r436;
	@%p21 bra 	$L__BB0_8;
	and.b32  	%r436, %r6, 112;
	mov.b32 	%r434, 0;
$L__BB0_7:
	.pragma "nounroll";
	mul.wide.u32 	%rd36, %r434, 4;
	add.s64 	%rd37, %rd4, %rd36;
	mov.f32 	%f43, 0f00000000;
	st.local.v4.f32 	[%rd37+256], {%f43, %f43, %f43, %f43};
	st.local.v4.f32 	[%rd37+272], {%f43, %f43, %f43, %f43};
	st.local.v4.f32 	[%rd37+288], {%f43, %f43, %f43, %f43};
	st.local.v4.f32 	[%rd37+304], {%f43, %f43, %f43, %f43};
	add.s32 	%r434, %r434, 16;
	setp.ne.s32 	%p22, %r434, %r436;
	@%p22 bra 	$L__BB0_7;
$L__BB0_8:
	setp.eq.s32 	%p23, %r9, 0;
	@%p23 bra 	$L__BB0_18;
	setp.lt.u32 	%p24, %r9, 8;
	@%p24 bra 	$L__BB0_11;
	mul.wide.u32 	%rd38, %r436, 4;
	add.s64 	%rd39, %rd4, %rd38;
	mov.b32 	%r240, 0;
	st.local.u32 	[%rd39+256], %r240;
	st.local.u32 	[%rd39+260], %r240;
	st.local.u32 	[%rd39+264], %r240;
	st.local.u32 	[%rd39+268], %r240;
	st.local.u32 	[%rd39+272], %r240;
	st.local.u32 	[%rd39+276], %r240;
	st.local.u32 	[%rd39+280], %r240;
	st.local.u32 	[%rd39+284], %r240;
	add.s32 	%r436, %r436, 8;
$L__BB0_11:
	setp.eq.s32 	%p25, %r10, 0;
	@%p25 bra 	$L__BB0_18;
	and.b32  	%r19, %r6, 3;
	setp.lt.u32 	%p26, %r10, 4;
	@%p26 bra 	$L__BB0_14;
	mul.wide.u32 	%rd40, %r436, 4;
	add.s64 	%rd41, %rd4, %rd40;
	mov.b32 	%r241, 0;
	st.local.u32 	[%rd41+256], %r241;
	st.local.u32 	[%rd41+260], %r241;
	st.local.u32 	[%rd41+264], %r241;
	st.local.u32 	[%rd41+268], %r241;
	add.s32 	%r436, %r436, 4;
$L__BB0_14:
	setp.eq.s32 	%p27, %r19, 0;
	@%p27 bra 	$L__BB0_18;
	mul.wide.u32 	%rd42, %r436, 4;
	add.s64 	%rd5, %rd4, %rd42;
	mov.b32 	%r242, 0;
	st.local.u32 	[%rd5+256], %r242;
	setp.eq.s32 	%p28, %r19, 1;
	@%p28 bra 	$L__BB0_18;
	mov.b32 	%r243, 0;
	st.local.u32 	[%rd5+260], %r243;
	setp.eq.s32 	%p29, %r19, 2;
	@%p29 bra 	$L__BB0_18;
	mov.b32 	%r244, 0;
	st.local.u32 	[%rd5+264], %r244;
$L__BB0_18:
	setp.eq.s32 	%p30, %r8, 2;
	@%p30 bra 	$L__BB0_115;
	setp.lt.u32 	%p31, %r198, 16;
	mov.b32 	%r246, -8388608;
	st.local.u32 	[%rd2+8], %r246;
	mov.b32 	%r440, 0;
	st.local.u32 	[%rd3+8], %r440;
	@%p31 bra 	$L__BB0_22;
	and.b32  	%r440, %r6, 112;
	mov.b32 	%r438, 0;
$L__BB0_21:
	.pragma "nounroll";
	mul.wide.u32 	%rd43, %r438, 4;
	add.s64 	%rd44, %rd4, %rd43;
	mov.f32 	%f44, 0f00000000;
	st.local.v4.f32 	[%rd44+512], {%f44, %f44, %f44, %f44};
	st.local.v4.f32 	[%rd44+528], {%f44, %f44, %f44, %f44};
	st.local.v4.f32 	[%rd44+544], {%f44, %f44, %f44, %f44};
	st.local.v4.f32 	[%rd44+560], {%f44, %f44, %f44, %f44};
	add.s32 	%r438, %r438, 16;
	setp.ne.s32 	%p32, %r438, %r440;
	@%p32 bra 	$L__BB0_21;
$L__BB0_22:
	setp.eq.s32 	%p33, %r9, 0;
	@%p33 bra 	$L__BB0_32;
	setp.lt.u32 	%p34, %r9, 8;
	@%p34 bra 	$L__BB0_25;
	mul.wide.u32 	%rd45, %r440, 4;
	add.s64 	%rd46, %rd4, %rd45;
	mov.b32 	%r248, 0;
	st.local.u32 	[%rd46+512], %r248;
	st.local.u32 	[%rd46+516], %r248;
	st.local.u32 	[%rd46+520], %r248;
	st.local.u32 	[%rd46+524], %r248;
	st.local.u32 	[%rd46+528], %r248;
	st.local.u32 	[%rd46+532], %r248;
	st.local.u32 	[%rd46+536], %r248;
	st.local.u32 	[%rd46+540], %r248;
	add.s32 	%r440, %r440, 8;
$L__BB0_25:
	setp.eq.s32 	%p35, %r10, 0;
	@%p35 bra 	$L__BB0_32;
	and.b32  	%r28, %r6, 3;
	setp.lt.u32 	%p36, %r10, 4;
	@%p36 bra 	$L__BB0_28;
	mul.wide.u32 	%rd47, %r440, 4;
	add.s64 	%rd48, %rd4, %rd47;
	mov.b32 	%r249, 0;
	st.local.u32 	[%rd48+512], %r249;
	st.local.u32 	[%rd48+516], %r249;
	st.local.u32 	[%rd48+520], %r249;
	st.local.u32 	[%rd48+524], %r249;
	add.s32 	%r440, %r440, 4;
$L__BB0_28:
	setp.eq.s32 	%p37, %r28, 0;
	@%p37 bra 	$L__BB0_32;
	mul.wide.u32 	%rd49, %r440, 4;
	add.s64 	%rd6, %rd4, %rd49;
	mov.b32 	%r250, 0;
	st.local.u32 	[%rd6+512], %r250;
	setp.eq.s32 	%p38, %r28, 1;
	@%p38 bra 	$L__BB0_32;
	mov.b32 	%r251, 0;
	st.local.u32 	[%rd6+516], %r251;
	setp.eq.s32 	%p39, %r28, 2;
	@%p39 bra 	$L__BB0_32;
	mov.b32 	%r252, 0;
	st.local.u32 	[%rd6+520], %r252;
$L__BB0_32:
	setp.eq.s32 	%p40, %r8, 3;
	@%p40 bra 	$L__BB0_115;
	setp.lt.u32 	%p41, %r198, 16;
	mov.b32 	%r254, -8388608;
	st.local.u32 	[%rd2+12], %r254;
	mov.b32 	%r444, 0;
	st.local.u32 	[%rd3+12], %r444;
	@%p41 bra 	$L__BB0_36;
	and.b32  	%r444, %r6, 112;
	mov.b32 	%r442, 0;
$L__BB0_35:
	.pragma "nounroll";
	mul.wide.u32 	%rd50, %r442, 4;
	add.s64 	%rd51, %rd4, %rd50;
	mov.f32 	%f45, 0f00000000;
	st.local.v4.f32 	[%rd51+768], {%f45, %f45, %f45, %f45};
	st.local.v4.f32 	[%rd51+784], {%f45, %f45, %f45, %f45};
	st.local.v4.f32 	[%rd51+800], {%f45, %f45, %f45, %f45};
	st.local.v4.f32 	[%rd51+816], {%f45, %f45, %f45, %f45};
	add.s32 	%r442, %r442, 16;
	setp.ne.s32 	%p42, %r442, %r444;
	@%p42 bra 	$L__BB0_35;
$L__BB0_36:
	setp.eq.s32 	%p43, %r9, 0;
	@%p43 bra 	$L__BB0_46;
	setp.lt.u32 	%p44, %r9, 8;
	@%p44 bra 	$L__BB0_39;
	mul.wide.u32 	%rd52, %r444, 4;
	add.s64 	%rd53, %rd4, %rd52;
	mov.b32 	%r256, 0;
	st.local.u32 	[%rd53+768], %r256;
	st.local.u32 	[%rd53+772], %r256;
	st.local.u32 	[%rd53+776], %r256;
	st.local.u32 	[%rd53+780], %r256;
	st.local.u32 	[%rd53+784], %r256;
	st.local.u32 	[%rd53+788], %r256;
	st.local.u32 	[%rd53+792], %r256;
	st.local.u32 	[%rd53+796], %r256;
	add.s32 	%r444, %r444, 8;
$L__BB0_39:
	setp.eq.s32 	%p45, %r10, 0;
	@%p45 bra 	$L__BB0_46;
	and.b32  	%r37, %r6, 3;
	setp.lt.u32 	%p46, %r10, 4;
	@%p46 bra 	$L__BB0_42;
	mul.wide.u32 	%rd54, %r444, 4;
	add.s64 	%rd55, %rd4, %rd54;
	mov.b32 	%r257, 0;
	st.local.u32 	[%rd55+768], %r257;
	st.local.u32 	[%rd55+772], %r257;
	st.local.u32 	[%rd55+776], %r257;
	st.local.u32 	[%rd55+780], %r257;
	add.s32 	%r444, %r444, 4;
$L__BB0_42:
	setp.eq.s32 	%p47, %r37, 0;
	@%p47 bra 	$L__BB0_46;
	mul.wide.u32 	%rd56, %r444, 4;
	add.s64 	%rd7, %rd4, %rd56;
	mov.b32 	%r258, 0;
	st.local.u32 	[%rd7+768], %r258;
	setp.eq.s32 	%p48, %r37, 1;
	@%p48 bra 	$L__BB0_46;
	mov.b32 	%r259, 0;
	st.local.u32 	[%rd7+772], %r259;
	setp.eq.s32 	%p49, %r37, 2;
	@%p49 bra 	$L__BB0_46;
	mov.b32 	%r260, 0;
	st.local.u32 	[%rd7+776], %r260;
$L__BB0_46:
	setp.eq.s32 	%p50, %r8, 4;
	@%p50 bra 	$L__BB0_115;
	setp.lt.u32 	%p51, %r198, 16;
	mov.b32 	%r262, -8388608;
	st.local.u32 	[%rd2+16], %r262;
	mov.b32 	%r448, 0;
	st.local.u32 	[%rd3+16], %r448;
	@%p51 bra 	$L__BB0_50;
	and.b32  	%r448, %r6, 112;
	mov.b32 	%r446, 0;
$L__BB0_49:
	.pragma "nounroll";
	mul.wide.u32 	%rd57, %r446, 4;
	add.s64 	%rd58, %rd4, %rd57;
	mov.f32 	%f46, 0f00000000;
	st.local.v4.f32 	[%rd58+1024], {%f46, %f46, %f46, %f46};
	st.local.v4.f32 	[%rd58+1040], {%f46, %f46, %f46, %f46};
	st.local.v4.f32 	[%rd58+1056], {%f46, %f46, %f46, %f46};
	st.local.v4.f32 	[%rd58+1072], {%f46, %f46, %f46, %f46};
	add.s32 	%r446, %r446, 16;
	setp.ne.s32 	%p52, %r446, %r448;
	@%p52 bra 	$L__BB0_49;
$L__BB0_50:
	setp.eq.s32 	%p53, %r9, 0;
	@%p53 bra 	$L__BB0_60;
	setp.lt.u32 	%p54, %r9, 8;
	@%p54 bra 	$L__BB0_53;
	mul.wide.u32 	%rd59, %r448, 4;
	add.s64 	%rd60, %rd4, %rd59;
	mov.b32 	%r264, 0;
	st.local.u32 	[%rd60+1024], %r264;
	st.local.u32 	[%rd60+1028], %r264;
	st.local.u32 	[%rd60+1032], %r264;
	st.local.u32 	[%rd60+1036], %r264;
	st.local.u32 	[%rd60+1040], %r264;
	st.local.u32 	[%rd60+1044], %r264;
	st.local.u32 	[%rd60+1048], %r264;
	st.local.u32 	[%rd60+1052], %r264;
	add.s32 	%r448, %r448, 8;
$L__BB0_53:
	setp.eq.s32 	%p55, %r10, 0;
	@%p55 bra 	$L__BB0_60;
	and.b32  	%r46, %r6, 3;
	setp.lt.u32 	%p56, %r10, 4;
	@%p56 bra 	$L__BB0_56;
	mul.wide.u32 	%rd61, %r448, 4;
	add.s64 	%rd62, %rd4, %rd61;
	mov.b32 	%r265, 0;
	st.local.u32 	[%rd62+1024], %r265;
	st.local.u32 	[%rd62+1028], %r265;
	st.local.u32 	[%rd62+1032], %r265;
	st.local.u32 	[%rd62+1036], %r265;
	add.s32 	%r448, %r448, 4;
$L__BB0_56:
	setp.eq.s32 	%p57, %r46, 0;
	@%p57 bra 	$L__BB0_60;
	mul.wide.u32 	%rd63, %r448, 4;
	add.s64 	%rd8, %rd4, %rd63;
	mov.b32 	%r266, 0;
	st.local.u32 	[%rd8+1024], %r266;
	setp.eq.s32 	%p58, %r46, 1;
	@%p58 bra 	$L__BB0_60;
	mov.b32 	%r267, 0;
	st.local.u32 	[%rd8+1028], %r267;
	setp.eq.s32 	%p59, %r46, 2;
	@%p59 bra 	$L__BB0_60;
	mov.b32 	%r268, 0;
	st.local.u32 	[%rd8+1032], %r268;
$L__BB0_60:
	setp.eq.s32 	%p60, %r8, 5;
	@%p60 bra 	$L__BB0_115;
	setp.lt.u32 	%p61, %r198, 16;
	mov.b32 	%r270, -8388608;
	st.local.u32 	[%rd2+20], %r270;
	mov.b32 	%r452, 0;
	st.local.u32 	[%rd3+20], %r452;
	@%p61 bra 	$L__BB0_64;
	and.b32  	%r452, %r6, 112;
	mov.b32 	%r450, 0;
$L__BB0_63:
	.pragma "nounroll";
	mul.wide.u32 	%rd64, %r450, 4;
	add.s64 	%rd65, %rd4, %rd64;
	mov.f32 	%f47, 0f00000000;
	st.local.v4.f32 	[%rd65+1280], {%f47, %f47, %f47, %f47};
	st.local.v4.f32 	[%rd65+1296], {%f47, %f47, %f47, %f47};
	st.local.v4.f32 	[%rd65+1312], {%f47, %f47, %f47, %f47};
	st.local.v4.f32 	[%rd65+1328], {%f47, %f47, %f47, %f47};
	add.s32 	%r450, %r450, 16;
	setp.ne.s32 	%p62, %r450, %r452;
	@%p62 bra 	$L__BB0_63;
$L__BB0_64:
	setp.eq.s32 	%p63, %r9, 0;
	@%p63 bra 	$L__BB0_74;
	setp.lt.u32 	%p64, %r9, 8;
	@%p64 bra 	$L__BB0_67;
	mul.wide.u32 	%rd66, %r452, 4;
	add.s64 	%rd67, %rd4, %rd66;
	mov.b32 	%r272, 0;
	st.local.u32 	[%rd67+1280], %r272;
	st.local.u32 	[%rd67+1284], %r272;
	st.local.u32 	[%rd67+1288], %r272;
	st.local.u32 	[%rd67+1292], %r272;
	st.local.u32 	[%rd67+1296], %r272;
	st.local.u32 	[%rd67+1300], %r272;
	st.local.u32 	[%rd67+1304], %r272;
	st.local.u32 	[%rd67+1308], %r272;
	add.s32 	%r452, %r452, 8;
$L__BB0_67:
	setp.eq.s32 	%p65, %r10, 0;
	@%p65 bra 	$L__BB0_74;
	and.b32  	%r55, %r6, 3;
	setp.lt.u32 	%p66, %r10, 4;
	@%p66 bra 	$L__BB0_70;
	mul.wide.u32 	%rd68, %r452, 4;
	add.s64 	%rd69, %rd4, %rd68;
	mov.b32 	%r273, 0;
	st.local.u32 	[%rd69+1280], %r273;
	st.local.u32 	[%rd69+1284], %r273;
	st.local.u32 	[%rd69+1288], %r273;
	st.local.u32 	[%rd69+1292], %r273;
	add.s32 	%r452, %r452, 4;
$L__BB0_70:
	setp.eq.s32 	%p67, %r55, 0;
	@%p67 bra 	$L__BB0_74;
	mul.wide.u32 	%rd70, %r452, 4;
	add.s64 	%rd9, %rd4, %rd70;
	mov.b32 	%r274, 0;
	st.local.u32 	[%rd9+1280], %r274;
	setp.eq.s32 	%p68, %r55, 1;
	@%p68 bra 	$L__BB0_74;
	mov.b32 	%r275, 0;
	st.local.u32 	[%rd9+1284], %r275;
	setp.eq.s32 	%p69, %r55, 2;
	@%p69 bra 	$L__BB0_74;
	mov.b32 	%r276, 0;
	st.local.u32 	[%rd9+1288], %r276;
$L__BB0_74:
	setp.eq.s32 	%p70, %r8, 6;
	@%p70 bra 	$L__BB0_115;
	setp.lt.u32 	%p71, %r198, 16;
	mov.b32 	%r278, -8388608;
	st.local.u32 	[%rd2+24], %r278;
	mov.b32 	%r456, 0;
	st.local.u32 	[%rd3+24], %r456;
	@%p71 bra 	$L__BB0_78;
	and.b32  	%r456, %r6, 112;
	mov.b32 	%r454, 0;
$L__BB0_77:
	.pragma "nounroll";
	mul.wide.u32 	%rd71, %r454, 4;
	add.s64 	%rd72, %rd4, %rd71;
	mov.f32 	%f48, 0f00000000;
	st.local.v4.f32 	[%rd72+1536], {%f48, %f48, %f48, %f48};
	st.local.v4.f32 	[%rd72+1552], {%f48, %f48, %f48, %f48};
	st.local.v4.f32 	[%rd72+1568], {%f48, %f48, %f48, %f48};
	st.local.v4.f32 	[%rd72+1584], {%f48, %f48, %f48, %f48};
	add.s32 	%r454, %r454, 16;
	setp.ne.s32 	%p72, %r454, %r456;
	@%p72 bra 	$L__BB0_77;
$L__BB0_78:
	setp.eq.s32 	%p73, %r9, 0;
	@%p73 bra 	$L__BB0_88;
	setp.lt.u32 	%p74, %r9, 8;
	@%p74 bra 	$L__BB0_81;
	mul.wide.u32 	%rd73, %r456, 4;
	add.s64 	%rd74, %rd4, %rd73;
	mov.b32 	%r280, 0;
	st.local.u32 	[%rd74+1536], %r280;
	st.local.u32 	[%rd74+1540], %r280;
	st.local.u32 	[%rd74+1544], %r280;
	st.local.u32 	[%rd74+1548], %r280;
	st.local.u32 	[%rd74+1552], %r280;
	st.local.u32 	[%rd74+1556], %r280;
	st.local.u32 	[%rd74+1560], %r280;
	st.local.u32 	[%rd74+1564], %r280;
	add.s32 	%r456, %r456, 8;
$L__BB0_81:
	setp.eq.s32 	%p75, %r10, 0;
	@%p75 bra 	$L__BB0_88;
	and.b32  	%r64, %r6, 3;
	setp.lt.u32 	%p76, %r10, 4;
	@%p76 bra 	$L__BB0_84;
	mul.wide.u32 	%rd75, %r456, 4;
	add.s64 	%rd76, %rd4, %rd75;
	mov.b32 	%r281, 0;
	st.local.u32 	[%rd76+1536], %r281;
	st.local.u32 	[%rd76+1540], %r281;
	st.local.u32 	[%rd76+1544], %r281;
	st.local.u32 	[%rd76+1548], %r281;
	add.s32 	%r456, %r456, 4;
$L__BB0_84:
	setp.eq.s32 	%p77, %r64, 0;
	@%p77 bra 	$L__BB0_88;
	mul.wide.u32 	%rd77, %r456, 4;
	add.s64 	%rd10, %rd4, %rd77;
	mov.b32 	%r282, 0;
	st.local.u32 	[%rd10+1536], %r282;
	setp.eq.s32 	%p78, %r64, 1;
	@%p78 bra 	$L__BB0_88;
	mov.b32 	%r283, 0;
	st.local.u32 	[%rd10+1540], %r283;
	setp.eq.s32 	%p79, %r64, 2;
	@%p79 bra 	$L__BB0_88;
	mov.b32 	%r284, 0;
	st.local.u32 	[%rd10+1544], %r284;
$L__BB0_88:
	setp.eq.s32 	%p80, %r8, 7;
	@%p80 bra 	$L__BB0_115;
	setp.lt.u32 	%p81, %r198, 16;
	mov.b32 	%r286, -8388608;
	st.local.u32 	[%rd2+28], %r286;
	mov.b32 	%r460, 0;
	st.local.u32 	[%rd3+28], %r460;
	@%p81 bra 	$L__BB0_92;
	and.b32  	%r460, %r6, 112;
	mov.b32 	%r458, 0;
$L__BB0_91:
	.pragma "nounroll";
	mul.wide.u32 	%rd78, %r458, 4;
	add.s64 	%rd79, %rd4, %rd78;
	mov.f32 	%f49, 0f00000000;
	st.local.v4.f32 	[%rd79+1792], {%f49, %f49, %f49, %f49};
	st.local.v4.f32 	[%rd79+1808], {%f49, %f49, %f49, %f49};
	st.local.v4.f32 	[%rd79+1824], {%f49, %f49, %f49, %f49};
	st.local.v4.f32 	[%rd79+1840], {%f49, %f49, %f49, %f49};
	add.s32 	%r458, %r458, 16;
	setp.ne.s32 	%p82, %r458, %r460;
	@%p82 bra 	$L__BB0_91;
$L__BB0_92:
	setp.eq.s32 	%p83, %r9, 0;
	@%p83 bra 	$L__BB0_115;
	setp.lt.u32 	%p84, %r9, 8;
	@%p84 bra 	$L__BB0_95;
	mul.wide.u32 	%rd80, %r460, 4;
	add.s64 	%rd81, %rd4, %rd80;
	mov.b32 	%r288, 0;
	st.local.u32 	[%rd81+1792], %r288;
	st.local.u32 	[%rd81+1796], %r288;
	st.local.u32 	[%rd81+1800], %r288;
	st.local.u32 	[%rd81+1804], %r288;
	st.local.u32 	[%rd81+1808], %r288;
	st.local.u32 	[%rd81+1812], %r288;
	st.local.u32 	[%rd81+1816], %r288;
	st.local.u32 	[%rd81+1820], %r288;
	add.s32 	%r460, %r460, 8;
$L__BB0_95:
	setp.eq.s32 	%p85, %r10, 0;
	@%p85 bra 	$L__BB0_115;
	and.b32  	%r73, %r6, 3;
	setp.lt.u32 	%p86, %r10, 4;
	@%p86 bra 	$L__BB0_98;
	mul.wide.u32 	%rd82, %r460, 4;
	add.s64 	%rd83, %rd4, %rd82;
	mov.b32 	%r289, 0;
	st.local.u32 	[%rd83+1792], %r289;
	st.local.u32 	[%rd83+1796], %r289;
	st.local.u32 	[%rd83+1800], %r289;
	st.local.u32 	[%rd83+1804], %r289;
	add.s32 	%r460, %r460, 4;
$L__BB0_98:
	setp.eq.s32 	%p87, %r73, 0;
	@%p87 bra 	$L__BB0_115;
	mul.wide.u32 	%rd84, %r460, 4;
	add.s64 	%rd11, %rd4, %rd84;
	mov.b32 	%r290, 0;
	st.local.u32 	[%rd11+1792], %r290;
	setp.eq.s32 	%p88, %r73, 1;
	@%p88 bra 	$L__BB0_115;
	mov.b32 	%r291, 0;
	st.local.u32 	[%rd11+1796], %r291;
	setp.eq.s32 	%p89, %r73, 2;
	@%p89 bra 	$L__BB0_115;
	mov.b32 	%r292, 0;
	st.local.u32 	[%rd11+1800], %r292;
	bra.uni 	$L__BB0_115;
$L__BB0_102:
	.pragma "nounroll";
	mul.wide.u32 	%rd29, %r433, 4;
	add.s64 	%rd30, %rd4, %rd29;
	mov.f32 	%f42, 0f00000000;
	st.local.v4.f32 	[%rd30], {%f42, %f42, %f42, %f42};
	st.local.v4.f32 	[%rd30+16], {%f42, %f42, %f42, %f42};
	st.local.v4.f32 	[%rd30+32], {%f42, %f42, %f42, %f42};
	st.local.v4.f32 	[%rd30+48], {%f42, %f42, %f42, %f42};
	add.s32 	%r433, %r433, 16;
	setp.eq.s32 	%p12, %r433, %r462;
	@%p12 bra 	$L__BB0_103;
	bra.uni 	$L__BB0_102;
$L__BB0_103:
	setp.eq.s32 	%p13, %r9, 0;
	@%p13 bra 	$L__BB0_113;
	setp.lt.u32 	%p14, %r9, 8;
	@%p14 bra 	$L__BB0_106;
	mul.wide.u32 	%rd31, %r462, 4;
	add.s64 	%rd32, %rd4, %rd31;
	mov.b32 	%r232, 0;
	st.local.u32 	[%rd32], %r232;
	st.local.u32 	[%rd32+4], %r232;
	st.local.u32 	[%rd32+8], %r232;
	st.local.u32 	[%rd32+12], %r232;
	st.local.u32 	[%rd32+16], %r232;
	st.local.u32 	[%rd32+20], %r232;
	st.local.u32 	[%rd32+24], %r232;
	st.local.u32 	[%rd32+28], %r232;
	add.s32 	%r462, %r462, 8;
$L__BB0_106:
	setp.eq.s32 	%p15, %r10, 0;
	@%p15 bra 	$L__BB0_113;
	and.b32  	%r80, %r6, 3;
	setp.lt.u32 	%p16, %r10, 4;
	@%p16 bra 	$L__BB0_109;
	mul.wide.u32 	%rd33, %r462, 4;
	add.s64 	%rd34, %rd4, %rd33;
	mov.b32 	%r233, 0;
	st.local.u32 	[%rd34], %r233;
	st.local.u32 	[%rd34+4], %r233;
	st.local.u32 	[%rd34+8], %r233;
	st.local.u32 	[%rd34+12], %r233;
	add.s32 	%r462, %r462, 4;
$L__BB0_109:
	setp.eq.s32 	%p17, %r80, 0;
	@%p17 bra 	$L__BB0_113;
	mul.wide.u32 	%rd35, %r462, 4;
	add.s64 	%rd12, %rd4, %rd35;
	mov.b32 	%r234, 0;
	st.local.u32 	[%rd12], %r234;
	setp.eq.s32 	%p18, %r80, 1;
	@%p18 bra 	$L__BB0_113;
	mov.b32 	%r235, 0;
	st.local.u32 	[%rd12+4], %r235;
	setp.eq.s32 	%p19, %r80, 2;
	@%p19 bra 	$L__BB0_113;
	mov.b32 	%r236, 0;
	st.local.u32 	[%rd12+8], %r236;
$L__BB0_113:
	setp.eq.s32 	%p20, %r7, 0;
	@%p20 bra 	$L__BB0_115;
	bra.uni 	$L__BB0_5;
$L__BB0_114:
	add.s32 	%r208, %r3, -1;
	min.u32 	%r209, %r208, 7;
	add.s32 	%r83, %r209, 1;
	mov.b32 	%r210, -8388608;
	st.local.u32 	[%rd2], %r210;
	mov.b32 	%r211, 0;
	st.local.u32 	[%rd3], %r211;
	setp.ne.s32 	%p4, %r208, 0;
	@%p4 bra 	$L__BB0_128;
$L__BB0_115:
	mul.lo.s32 	%r84, %r3, %r198;
	setp.ge.s32 	%p90, %r466, %r84;
	@%p90 bra 	$L__BB0_120;
	mov.u32 	%r85, %ntid.x;
	cvta.to.global.u64 	%rd13, %rd21;
	mov.u32 	%r465, %r466;
$L__BB0_117:
	div.s32 	%r87, %r465, %r198;
	add.s32 	%r293, %r87, %r1;
	setp.ge.s32 	%p91, %r293, %r196;
	@%p91 bra 	$L__BB0_119;
	mad.lo.s32 	%r294, %r87, %r198, %r4;
	rem.s32 	%r295, %r465, %r198;
	add.s32 	%r296, %r294, %r295;
	mul.wide.s32 	%rd85, %r296, 4;
	add.s64 	%rd86, %rd13, %rd85;
	ld.global.nc.f32 	%f50, [%rd86];
	shl.b32 	%r297, %r465, 2;
	mov.u32 	%r298, shared_mem;
	add.s32 	%r299, %r298, %r297;
	st.shared.f32 	[%r299], %f50;
$L__BB0_119:
	add.s32 	%r465, %r465, %r85;
	setp.lt.s32 	%p92, %r465, %r84;
	@%p92 bra 	$L__BB0_117;
$L__BB0_120:
	bar.sync 	0;
	setp.lt.s32 	%p93, %r197, 1;
	@%p93 bra 	$L__BB0_135;
	mul.lo.s32 	%r301, %r199, %r198;
	shl.b32 	%r302, %r301, 2;
	mov.u32 	%r303, shared_mem;
	add.s32 	%r89, %r303, %r302;
	mul.lo.s32 	%r304, %r200, %r198;
	shl.b32 	%r305, %r304, 2;
	add.s32 	%r90, %r89, %r305;
	add.s32 	%r91, %r90, %r305;
	mov.u32 	%r92, %ntid.x;
	add.s32 	%r93, %r198, -1;
	and.b32  	%r94, %r198, 15;
	add.s32 	%r95, %r94, -1;
	and.b32  	%r96, %r198, 7;
	add.s32 	%r97, %r96, -1;
	and.b32  	%r98, %r198, 3;
	mul.f32 	%f1, %f41, 0f00000000;
	and.b32  	%r99, %r198, 2147483640;
	and.b32  	%r100, %r198, 1;
	and.b32  	%r101, %r198, 2147483632;
	cvta.to.global.u64 	%rd14, %rd23;
	cvta.to.global.u64 	%rd15, %rd22;
	mov.b32 	%r474, 0;
	mov.u32 	%r473, %r197;
$L__BB0_122:
	min.s32 	%r126, %r200, %r473;
	sub.s32 	%r306, %r197, %r474;
	min.s32 	%r127, %r200, %r306;
	mul.lo.s32 	%r128, %r127, %r198;
	setp.ge.s32 	%p94, %r466, %r128;
	@%p94 bra 	$L__BB0_127;
	mov.u32 	%r475, %r466;
$L__BB0_124:
	div.s32 	%r307, %r475, %r198;
	mul.lo.s32 	%r308, %r307, %r198;
	sub.s32 	%r309, %r475, %r308;
	add.s32 	%r310, %r307, %r474;
	add.s32 	%r311, %r309, %r5;
	mad.lo.s32 	%r312, %r310, %r198, %r311;
	mul.wide.s32 	%rd87, %r312, 4;
	add.s64 	%rd88, %rd15, %rd87;
	ld.global.nc.f32 	%f51, [%rd88];
	shl.b32 	%r313, %r475, 2;
	add.s32 	%r314, %r89, %r313;
	st.shared.f32 	[%r314], %f51;
	add.s32 	%r475, %r475, %r92;
	setp.lt.s32 	%p95, %r475, %r128;
	@%p95 bra 	$L__BB0_124;
	mov.u32 	%r476, %r466;
$L__BB0_126:
	div.s32 	%r315, %r476, %r198;
	mul.lo.s32 	%r316, %r315, %r198;
	sub.s32 	%r317, %r476, %r316;
	add.s32 	%r318, %r315, %r474;
	add.s32 	%r319, %r317, %r5;
	mad.lo.s32 	%r320, %r318, %r198, %r319;
	mul.wide.s32 	%rd89, %r320, 4;
	add.s64 	%rd90, %rd14, %rd89;
	ld.global.nc.f32 	%f52, [%rd90];
	shl.b32 	%r321, %r476, 2;
	add.s32 	%r322, %r90, %r321;
	st.shared.f32 	[%r322], %f52;
	add.s32 	%r476, %r476, %r92;
	setp.lt.s32 	%p96, %r476, %r128;
	@%p96 bra 	$L__BB0_126;
$L__BB0_127:
	bar.sync 	0;
	div.s32 	%r477, %r466, %r127;
	setp.ge.s32 	%p97, %r477, %r3;
	@%p97 bra 	$L__BB0_169;
	bra.uni 	$L__BB0_151;
$L__BB0_128:
	mov.b32 	%r212, -8388608;
	st.local.u32 	[%rd2+4], %r212;
	mov.b32 	%r213, 0;
	st.local.u32 	[%rd3+4], %r213;
	setp.eq.s32 	%p5, %r83, 2;
	@%p5 bra 	$L__BB0_115;
	mov.b32 	%r214, -8388608;
	st.local.u32 	[%rd2+8], %r214;
	mov.b32 	%r215, 0;
	st.local.u32 	[%rd3+8], %r215;
	setp.eq.s32 	%p6, %r83, 3;
	@%p6 bra 	$L__BB0_115;
	mov.b32 	%r216, -8388608;
	st.local.u32 	[%rd2+12], %r216;
	mov.b32 	%r217, 0;
	st.local.u32 	[%rd3+12], %r217;
	setp.eq.s32 	%p7, %r83, 4;
	@%p7 bra 	$L__BB0_115;
	mov.b32 	%r218, -8388608;
	st.local.u32 	[%rd2+16], %r218;
	mov.b32 	%r219, 0;
	st.local.u32 	[%rd3+16], %r219;
	setp.eq.s32 	%p8, %r83, 5;
	@%p8 bra 	$L__BB0_115;
	mov.b32 	%r220, -8388608;
	st.local.u32 	[%rd2+20], %r220;
	mov.b32 	%r221, 0;
	st.local.u32 	[%rd3+20], %r221;
	setp.eq.s32 	%p9, %r83, 6;
	@%p9 bra 	$L__BB0_115;
	mov.b32 	%r222, -8388608;
	st.local.u32 	[%rd2+24], %r222;
	mov.b32 	%r223, 0;
	st.local.u32 	[%rd3+24], %r223;
	setp.eq.s32 	%p10, %r83, 7;
	@%p10 bra 	$L__BB0_115;
	mov.b32 	%r224, -8388608;
	st.local.u32 	[%rd2+28], %r224;
	mov.b32 	%r225, 0;
	st.local.u32 	[%rd3+28], %r225;
	bra.uni 	$L__BB0_115;
$L__BB0_135:
	setp.ge.s32 	%p155, %r466, %r3;
	@%p155 bra 	$L__BB0_150;
	setp.lt.s32 	%p156, %r198, 1;
	@%p156 bra 	$L__BB0_150;
	and.b32  	%r102, %r198, 7;
	add.s32 	%r103, %r102, -1;
	and.b32  	%r104, %r198, 3;
	and.b32  	%r105, %r198, 2147483640;
	and.b32  	%r106, %r198, 1;
	neg.s32 	%r107, %r105;
	add.s64 	%rd16, %rd4, 16;
	add.s64 	%rd17, %rd1, 16;
	mov.u32 	%r108, %ntid.x;
$L__BB0_138:
	setp.lt.u32 	%p157, %r198, 8;
	mad.lo.s32 	%r110, %r466, %r198, %r4;
	shl.b32 	%r111, %r466, 6;
	mul.wide.s32 	%rd108, %r466, 4;
	add.s64 	%rd109, %rd3, %rd108;
	ld.local.f32 	%f2, [%rd109];
	mov.b32 	%r471, 0;
	@%p157 bra 	$L__BB0_141;
	mov.u32 	%r467, %r110;
	mov.u32 	%r468, %r111;
	mov.u32 	%r469, %r107;
$L__BB0_140:
	.pragma "nounroll";
	mul.wide.s32 	%rd110, %r468, 4;
	add.s64 	%rd111, %rd16, %rd110;
	mul.wide.s32 	%rd112, %r467, 4;
	add.s64 	%rd113, %rd17, %rd112;
	ld.local.f32 	%f434, [%rd111+-16];
	div.rn.f32 	%f435, %f434, %f2;
	st.global.f32 	[%rd113+-16], %f435;
	ld.local.f32 	%f436, [%rd111+-12];
	div.rn.f32 	%f437, %f436, %f2;
	st.global.f32 	[%rd113+-12], %f437;
	ld.local.f32 	%f438, [%rd111+-8];
	div.rn.f32 	%f439, %f438, %f2;
	st.global.f32 	[%rd113+-8], %f439;
	ld.local.f32 	%f440, [%rd111+-4];
	div.rn.f32 	%f441, %f440, %f2;
	st.global.f32 	[%rd113+-4], %f441;
	ld.local.f32 	%f442, [%rd111];
	div.rn.f32 	%f443, %f442, %f2;
	st.global.f32 	[%rd113], %f443;
	ld.local.f32 	%f444, [%rd111+4];
	div.rn.f32 	%f445, %f444, %f2;
	st.global.f32 	[%rd113+4], %f445;
	ld.local.f32 	%f446, [%rd111+8];
	div.rn.f32 	%f447, %f446, %f2;
	st.global.f32 	[%rd113+8], %f447;
	ld.local.f32 	%f448, [%rd111+12];
	div.rn.f32 	%f449, %f448, %f2;
	st.global.f32 	[%rd113+12], %f449;
	add.s32 	%r469, %r469, 8;
	add.s32 	%r468, %r468, 8;
	add.s32 	%r467, %r467, 8;
	setp.ne.s32 	%p158, %r469, 0;
	mov.u32 	%r471, %r105;
	@%p158 bra 	$L__BB0_140;
$L__BB0_141:
	setp.eq.s32 	%p159, %r102, 0;
	@%p159 bra 	$L__BB0_149;
	setp.lt.u32 	%p160, %r103, 3;
	@%p160 bra 	$L__BB0_144;
	add.s32 	%r427, %r111, %r471;
	mul.wide.s32 	%rd114, %r427, 4;
	add.s64 	%rd115, %rd4, %rd114;
	ld.local.f32 	%f450, [%rd115];
	div.rn.f32 	%f451, %f450, %f2;
	add.s32 	%r428, %r110, %r471;
	mul.wide.s32 	%rd116, %r428, 4;
	add.s64 	%rd117, %rd1, %rd116;
	st.global.f32 	[%rd117], %f451;
	ld.local.f32 	%f452, [%rd115+4];
	div.rn.f32 	%f453, %f452, %f2;
	st.global.f32 	[%rd117+4], %f453;
	ld.local.f32 	%f454, [%rd115+8];
	div.rn.f32 	%f455, %f454, %f2;
	st.global.f32 	[%rd117+8], %f455;
	ld.local.f32 	%f456, [%rd115+12];
	div.rn.f32 	%f457, %f456, %f2;
	st.global.f32 	[%rd117+12], %f457;
	add.s32 	%r471, %r471, 4;
$L__BB0_144:
	setp.eq.s32 	%p161, %r104, 0;
	@%p161 bra 	$L__BB0_149;
	setp.eq.s32 	%p162, %r104, 1;
	@%p162 bra 	$L__BB0_147;
	add.s32 	%r429, %r111, %r471;
	mul.wide.s32 	%rd118, %r429, 4;
	add.s64 	%rd119, %rd4, %rd118;
	ld.local.f32 	%f458, [%rd119];
	div.rn.f32 	%f459, %f458, %f2;
	add.s32 	%r430, %r110, %r471;
	mul.wide.s32 	%rd120, %r430, 4;
	add.s64 	%rd121, %rd1, %rd120;
	st.global.f32 	[%rd121], %f459;
	ld.local.f32 	%f460, [%rd119+4];
	div.rn.f32 	%f461, %f460, %f2;
	st.global.f32 	[%rd121+4], %f461;
	add.s32 	%r471, %r471, 2;
$L__BB0_147:
	setp.eq.s32 	%p163, %r106, 0;
	@%p163 bra 	$L__BB0_149;
	add.s32 	%r431, %r111, %r471;
	mul.wide.s32 	%rd122, %r431, 4;
	add.s64 	%rd123, %rd4, %rd122;
	ld.local.f32 	%f462, [%rd123];
	div.rn.f32 	%f463, %f462, %f2;
	add.s32 	%r432, %r110, %r471;
	mul.wide.s32 	%rd124, %r432, 4;
	add.s64 	%rd125, %rd1, %rd124;
	st.global.f32 	[%rd125], %f463;
$L__BB0_149:
	add.s32 	%r466, %r466, %r108;
	setp.lt.s32 	%p164, %r466, %r3;
	@%p164 bra 	$L__BB0_138;
$L__BB0_150:
	ret;
$L__BB0_151:
	setp.gt.s32 	%p98, %r198, 0;
	rem.s32 	%r134, %r466, %r127;
	mul.lo.s32 	%r135, %r134, %r198;
	add.s32 	%r136, %r134, %r474;
	div.u32 	%r137, %r92, %r127;
	@%p98 bra 	$L__BB0_152;
	bra.uni 	$L__BB0_166;
$L__BB0_152:
	setp.gt.s32 	%p103, %r127, -1;
	@%p103 bra 	$L__BB0_154;
$L__BB0_153:
	add.s32 	%r477, %r137, %r477;
	setp.lt.s32 	%p113, %r477, %r3;
	@%p113 bra 	$L__BB0_152;
	bra.uni 	$L__BB0_169;
$L__BB0_154:
	setp.lt.u32 	%p104, %r93, 7;
	mul.lo.s32 	%r142, %r477, %r198;
	mov.f32 	%f471, 0f00000000;
	mov.b32 	%r480, 0;
	@%p104 bra 	$L__BB0_157;
	mov.f32 	%f471, 0f00000000;
	mov.b32 	%r478, 0;
$L__BB0_156:
	.pragma "nounroll";
	add.s32 	%r329, %r478, %r142;
	shl.b32 	%r330, %r329, 2;
	mov.u32 	%r331, shared_mem;
	add.s32 	%r332, %r331, %r330;
	ld.shared.f32 	%f58, [%r332];
	add.s32 	%r333, %r478, %r135;
	shl.b32 	%r334, %r333, 2;
	add.s32 	%r335, %r89, %r334;
	ld.shared.f32 	%f59, [%r335];
	fma.rn.f32 	%f60, %f58, %f59, %f471;
	ld.shared.f32 	%f61, [%r332+4];
	ld.shared.f32 	%f62, [%r335+4];
	fma.rn.f32 	%f63, %f61, %f62, %f60;
	ld.shared.f32 	%f64, [%r332+8];
	ld.shared.f32 	%f65, [%r335+8];
	fma.rn.f32 	%f66, %f64, %f65, %f63;
	ld.shared.f32 	%f67, [%r332+12];
	ld.shared.f32 	%f68, [%r335+12];
	fma.rn.f32 	%f69, %f67, %f68, %f66;
	ld.shared.f32 	%f70, [%r332+16];
	ld.shared.f32 	%f71, [%r335+16];
	fma.rn.f32 	%f72, %f70, %f71, %f69;
	ld.shared.f32 	%f73, [%r332+20];
	ld.shared.f32 	%f74, [%r335+20];
	fma.rn.f32 	%f75, %f73, %f74, %f72;
	ld.shared.f32 	%f76, [%r332+24];
	ld.shared.f32 	%f77, [%r335+24];
	fma.rn.f32 	%f78, %f76, %f77, %f75;
	ld.shared.f32 	%f79, [%r332+28];
	ld.shared.f32 	%f80, [%r335+28];
	fma.rn.f32 	%f471, %f79, %f80, %f78;
	add.s32 	%r478, %r478, 8;
	setp.eq.s32 	%p105, %r478, %r99;
	mov.u32 	%r480, %r99;
	@%p105 bra 	$L__BB0_157;
	bra.uni 	$L__BB0_156;
$L__BB0_157:
	setp.eq.s32 	%p106, %r96, 0;
	@%p106 bra 	$L__BB0_165;
	setp.lt.u32 	%p107, %r97, 3;
	@%p107 bra 	$L__BB0_160;
	add.s32 	%r336, %r480, %r142;
	shl.b32 	%r337, %r336, 2;
	mov.u32 	%r338, shared_mem;
	add.s32 	%r339, %r338, %r337;
	ld.shared.f32 	%f82, [%r339];
	add.s32 	%r340, %r480, %r135;
	shl.b32 	%r341, %r340, 2;
	add.s32 	%r342, %r89, %r341;
	ld.shared.f32 	%f83, [%r342];
	fma.rn.f32 	%f84, %f82, %f83, %f471;
	ld.shared.f32 	%f85, [%r339+4];
	ld.shared.f32 	%f86, [%r342+4];
	fma.rn.f32 	%f87, %f85, %f86, %f84;
	ld.shared.f32 	%f88, [%r339+8];
	ld.shared.f32 	%f89, [%r342+8];
	fma.rn.f32 	%f90, %f88, %f89, %f87;
	ld.shared.f32 	%f91, [%r339+12];
	ld.shared.f32 	%f92, [%r342+12];
	fma.rn.f32 	%f471, %f91, %f92, %f90;
	add.s32 	%r480, %r480, 4;
$L__BB0_160:
	setp.eq.s32 	%p108, %r98, 0;
	@%p108 bra 	$L__BB0_165;
	setp.eq.s32 	%p109, %r98, 1;
	@%p109 bra 	$L__BB0_163;
	add.s32 	%r343, %r480, %r142;
	shl.b32 	%r344, %r343, 2;
	mov.u32 	%r345, shared_mem;
	add.s32 	%r346, %r345, %r344;
	ld.shared.f32 	%f94, [%r346];
	add.s32 	%r347, %r480, %r135;
	shl.b32 	%r348, %r347, 2;
	add.s32 	%r349, %r89, %r348;
	ld.shared.f32 	%f95, [%r349];
	fma.rn.f32 	%f96, %f94, %f95, %f471;
	ld.shared.f32 	%f97, [%r346+4];
	ld.shared.f32 	%f98, [%r349+4];
	fma.rn.f32 	%f471, %f97, %f98, %f96;
	add.s32 	%r480, %r480, 2;
$L__BB0_163:
	setp.eq.s32 	%p110, %r100, 0;
	@%p110 bra 	$L__BB0_165;
	add.s32 	%r350, %r480, %r142;
	shl.b32 	%r351, %r350, 2;
	mov.u32 	%r352, shared_mem;
	add.s32 	%r353, %r352, %r351;
	ld.shared.f32 	%f99, [%r353];
	add.s32 	%r354, %r480, %r135;
	shl.b32 	%r355, %r354, 2;
	add.s32 	%r356, %r89, %r355;
	ld.shared.f32 	%f100, [%r356];
	fma.rn.f32 	%f471, %f99, %f100, %f471;
$L__BB0_165:
	setp.eq.s64 	%p111, %rd24, 0;
	mul.f32 	%f101, %f41, %f471;
	add.s32 	%r357, %r477, %r1;
	setp.gt.s32 	%p112, %r136, %r357;
	selp.f32 	%f102, 0fFF800000, %f101, %p112;
	selp.f32 	%f103, %f101, %f102, %p111;
	mad.lo.s32 	%r358, %r477, %r200, %r134;
	shl.b32 	%r359, %r358, 2;
	add.s32 	%r360, %r91, %r359;
	st.shared.f32 	[%r360], %f103;
	bra.uni 	$L__BB0_153;
$L__BB0_166:
	setp.lt.s32 	%p99, %r127, 0;
	@%p99 bra 	$L__BB0_168;
	setp.eq.s64 	%p100, %rd24, 0;
	add.s32 	%r323, %r477, %r1;
	setp.gt.s32 	%p101, %r136, %r323;
	selp.f32 	%f53, 0fFF800000, %f1, %p101;
	selp.f32 	%f54, %f1, %f53, %p100;
	mad.lo.s32 	%r324, %r477, %r200, %r134;
	shl.b32 	%r325, %r324, 2;
	add.s32 	%r326, %r91, %r325;
	st.shared.f32 	[%r326], %f54;
$L__BB0_168:
	add.s32 	%r477, %r137, %r477;
	setp.lt.s32 	%p102, %r477, %r3;
	@%p102 bra 	$L__BB0_166;
$L__BB0_169:
	setp.ge.s32 	%p114, %r466, %r3;
	bar.sync 	0;
	@%p114 bra 	$L__BB0_225;
	and.b32  	%r150, %r126, -16;
	and.b32  	%r151, %r126, 3;
	and.b32  	%r152, %r126, -4;
	mov.u32 	%r483, %r466;
$L__BB0_171:
	add.s32 	%r154, %r126, -1;
	setp.lt.s32 	%p115, %r127, 1;
	mov.f32 	%f479, 0fFF800000;
	@%p115 bra 	$L__BB0_185;
	setp.lt.u32 	%p116, %r154, 15;
	mul.lo.s32 	%r155, %r483, %r200;
	mov.f32 	%f479, 0fFF800000;
	mov.b32 	%r486, 0;
	@%p116 bra 	$L__BB0_175;
	mov.f32 	%f479, 0fFF800000;
	mov.b32 	%r484, 0;
$L__BB0_174:
	.pragma "nounroll";
	add.s32 	%r363, %r484, %r155;
	shl.b32 	%r364, %r363, 2;
	add.s32 	%r365, %r91, %r364;
	ld.shared.f32 	%f108, [%r365];
	max.f32 	%f109, %f479, %f108;
	ld.shared.f32 	%f110, [%r365+4];
	max.f32 	%f111, %f109, %f110;
	ld.shared.f32 	%f112, [%r365+8];
	max.f32 	%f113, %f111, %f112;
	ld.shared.f32 	%f114, [%r365+12];
	max.f32 	%f115, %f113, %f114;
	ld.shared.f32 	%f116, [%r365+16];
	max.f32 	%f117, %f115, %f116;
	ld.shared.f32 	%f118, [%r365+20];
	max.f32 	%f119, %f117, %f118;
	ld.shared.f32 	%f120, [%r365+24];
	max.f32 	%f121, %f119, %f120;
	ld.shared.f32 	%f122, [%r365+28];
	max.f32 	%f123, %f121, %f122;
	ld.shared.f32 	%f124, [%r365+32];
	max.f32 	%f125, %f123, %f124;
	ld.shared.f32 	%f126, [%r365+36];
	max.f32 	%f127, %f125, %f126;
	ld.shared.f32 	%f128, [%r365+40];
	max.f32 	%f129, %f127, %f128;
	ld.shared.f32 	%f130, [%r365+44];
	max.f32 	%f131, %f129, %f130;
	ld.shared.f32 	%f132, [%r365+48];
	max.f32 	%f133, %f131, %f132;
	ld.shared.f32 	%f134, [%r365+52];
	max.f32 	%f135, %f133, %f134;
	ld.shared.f32 	%f136, [%r365+56];
	max.f32 	%f137, %f135, %f136;
	ld.shared.f32 	%f138, [%r365+60];
	max.f32 	%f479, %f137, %f138;
	add.s32 	%r484, %r484, 16;
	setp.ne.s32 	%p117, %r484, %r150;
	mov.u32 	%r486, %r150;
	@%p117 bra 	$L__BB0_174;
$L__BB0_175:
	and.b32  	%r159, %r126, 15;
	setp.eq.s32 	%p118, %r159, 0;
	@%p118 bra 	$L__BB0_185;
	add.s32 	%r366, %r159, -1;
	setp.lt.u32 	%p119, %r366, 7;
	@%p119 bra 	$L__BB0_178;
	add.s32 	%r367, %r486, %r155;
	shl.b32 	%r368, %r367, 2;
	add.s32 	%r369, %r91, %r368;
	ld.shared.f32 	%f140, [%r369];
	max.f32 	%f141, %f479, %f140;
	ld.shared.f32 	%f142, [%r369+4];
	max.f32 	%f143, %f141, %f142;
	ld.shared.f32 	%f144, [%r369+8];
	max.f32 	%f145, %f143, %f144;
	ld.shared.f32 	%f146, [%r369+12];
	max.f32 	%f147, %f145, %f146;
	ld.shared.f32 	%f148, [%r369+16];
	max.f32 	%f149, %f147, %f148;
	ld.shared.f32 	%f150, [%r369+20];
	max.f32 	%f151, %f149, %f150;
	ld.shared.f32 	%f152, [%r369+24];
	max.f32 	%f153, %f151, %f152;
	ld.shared.f32 	%f154, [%r369+28];
	max.f32 	%f479, %f153, %f154;
	add.s32 	%r486, %r486, 8;
$L__BB0_178:
	and.b32  	%r162, %r126, 7;
	setp.eq.s32 	%p120, %r162, 0;
	@%p120 bra 	$L__BB0_185;
	add.s32 	%r370, %r162, -1;
	setp.lt.u32 	%p121, %r370, 3;
	@%p121 bra 	$L__BB0_181;
	add.s32 	%r371, %r486, %r155;
	shl.b32 	%r372, %r371, 2;
	add.s32 	%r373, %r91, %r372;
	ld.shared.f32 	%f156, [%r373];
	max.f32 	%f157, %f479, %f156;
	ld.shared.f32 	%f158, [%r373+4];
	max.f32 	%f159, %f157, %f158;
	ld.shared.f32 	%f160, [%r373+8];
	max.f32 	%f161, %f159, %f160;
	ld.shared.f32 	%f162, [%r373+12];
	max.f32 	%f479, %f161, %f162;
	add.s32 	%r486, %r486, 4;
$L__BB0_181:
	setp.eq.s32 	%p122, %r151, 0;
	@%p122 bra 	$L__BB0_185;
	setp.eq.s32 	%p123, %r151, 1;
	add.s32 	%r374, %r486, %r155;
	shl.b32 	%r375, %r374, 2;
	add.s32 	%r165, %r91, %r375;
	ld.shared.f32 	%f163, [%r165];
	max.f32 	%f479, %f479, %f163;
	@%p123 bra 	$L__BB0_185;
	setp.eq.s32 	%p124, %r151, 2;
	ld.shared.f32 	%f164, [%r165+4];
	max.f32 	%f479, %f479, %f164;
	@%p124 bra 	$L__BB0_185;
	ld.shared.f32 	%f165, [%r165+8];
	max.f32 	%f479, %f479, %f165;
$L__BB0_185:
	mul.wide.s32 	%rd91, %r483, 4;
	add.s64 	%rd18, %rd2, %rd91;
	ld.local.f32 	%f29, [%rd18];
	max.f32 	%f30, %f29, %f479;
	mov.f32 	%f483, 0f00000000;
	@%p115 bra 	$L__BB0_193;
	setp.lt.u32 	%p126, %r154, 3;
	mul.lo.s32 	%r166, %r483, %r200;
	mov.f32 	%f483, 0f00000000;
	mov.b32 	%r489, 0;
	@%p126 bra 	$L__BB0_189;
	mov.f32 	%f483, 0f00000000;
	mov.b32 	%r488, 0;
$L__BB0_188:
	add.s32 	%r378, %r488, %r166;
	shl.b32 	%r379, %r378, 2;
	add.s32 	%r380, %r91, %r379;
	ld.shared.f32 	%f170, [%r380];
	sub.f32 	%f171, %f170, %f30;
	fma.rn.f32 	%f172, %f171, 0f3BBB989D, 0f3F000000;
	cvt.sat.f32.f32 	%f173, %f172;
	mov.f32 	%f174, 0f4B400001;
	mov.f32 	%f175, 0f437C0000;
	fma.rm.f32 	%f176, %f173, %f175, %f174;
	add.f32 	%f177, %f176, 0fCB40007F;
	neg.f32 	%f178, %f177;
	fma.rn.f32 	%f179, %f171, 0f3FB8AA3B, %f178;
	fma.rn.f32 	%f180, %f171, 0f32A57060, %f179;
	mov.b32 	%r381, %f176;
	shl.b32 	%r382, %r381, 23;
	mov.b32 	%f181, %r382;
	ex2.approx.ftz.f32 	%f182, %f180;
	mul.f32 	%f183, %f182, %f181;
	st.shared.f32 	[%r380], %f183;
	add.f32 	%f184, %f483, %f183;
	ld.shared.f32 	%f185, [%r380+4];
	sub.f32 	%f186, %f185, %f30;
	fma.rn.f32 	%f187, %f186, 0f3BBB989D, 0f3F000000;
	cvt.sat.f32.f32 	%f188, %f187;
	fma.rm.f32 	%f189, %f188, %f175, %f174;
	add.f32 	%f190, %f189, 0fCB40007F;
	neg.f32 	%f191, %f190;
	fma.rn.f32 	%f192, %f186, 0f3FB8AA3B, %f191;
	fma.rn.f32 	%f193, %f186, 0f32A57060, %f192;
	mov.b32 	%r383, %f189;
	shl.b32 	%r384, %r383, 23;
	mov.b32 	%f194, %r384;
	ex2.approx.ftz.f32 	%f195, %f193;
	mul.f32 	%f196, %f195, %f194;
	st.shared.f32 	[%r380+4], %f196;
	add.f32 	%f197, %f184, %f196;
	ld.shared.f32 	%f198, [%r380+8];
	sub.f32 	%f199, %f198, %f30;
	fma.rn.f32 	%f200, %f199, 0f3BBB989D, 0f3F000000;
	cvt.sat.f32.f32 	%f201, %f200;
	fma.rm.f32 	%f202, %f201, %f175, %f174;
	add.f32 	%f203, %f202, 0fCB40007F;
	neg.f32 	%f204, %f203;
	fma.rn.f32 	%f205, %f199, 0f3FB8AA3B, %f204;
	fma.rn.f32 	%f206, %f199, 0f32A57060, %f205;
	mov.b32 	%r385, %f202;
	shl.b32 	%r386, %r385, 23;
	mov.b32 	%f207, %r386;
	ex2.approx.ftz.f32 	%f208, %f206;
	mul.f32 	%f209, %f208, %f207;
	st.shared.f32 	[%r380+8], %f209;
	add.f32 	%f210, %f197, %f209;
	ld.shared.f32 	%f211, [%r380+12];
	sub.f32 	%f212, %f211, %f30;
	fma.rn.f32 	%f213, %f212, 0f3BBB989D, 0f3F000000;
	cvt.sat.f32.f32 	%f214, %f213;
	fma.rm.f32 	%f215, %f214, %f175, %f174;
	add.f32 	%f216, %f215, 0fCB40007F;
	neg.f32 	%f217, %f216;
	fma.rn.f32 	%f218, %f212, 0f3FB8AA3B, %f217;
	fma.rn.f32 	%f219, %f212, 0f32A57060, %f218;
	mov.b32 	%r387, %f215;
	shl.b32 	%r388, %r387, 23;
	mov.b32 	%f220, %r388;
	ex2.approx.ftz.f32 	%f221, %f219;
	mul.f32 	%f222, %f221, %f220;
	st.shared.f32 	[%r380+12], %f222;
	add.f32 	%f483, %f210, %f222;
	add.s32 	%r488, %r488, 4;
	setp.ne.s32 	%p127, %r488, %r152;
	mov.u32 	%r489, %r152;
	@%p127 bra 	$L__BB0_188;
$L__BB0_189:
	setp.eq.s32 	%p128, %r151, 0;
	@%p128 bra 	$L__BB0_193;
	setp.eq.s32 	%p129, %r151, 1;
	add.s32 	%r389, %r489, %r166;
	shl.b32 	%r390, %r389, 2;
	add.s32 	%r170, %r91, %r390;
	ld.shared.f32 	%f223, [%r170];
	sub.f32 	%f224, %f223, %f30;
	fma.rn.f32 	%f225, %f224, 0f3BBB989D, 0f3F000000;
	cvt.sat.f32.f32 	%f226, %f225;
	mov.f32 	%f227, 0f4B400001;
	mov.f32 	%f228, 0f437C0000;
	fma.rm.f32 	%f229, %f226, %f228, %f227;
	add.f32 	%f230, %f229, 0fCB40007F;
	neg.f32 	%f231, %f230;
	fma.rn.f32 	%f232, %f224, 0f3FB8AA3B, %f231;
	fma.rn.f32 	%f233, %f224, 0f32A57060, %f232;
	mov.b32 	%r391, %f229;
	shl.b32 	%r392, %r391, 23;
	mov.b32 	%f234, %r392;
	ex2.approx.ftz.f32 	%f235, %f233;
	mul.f32 	%f236, %f235, %f234;
	st.shared.f32 	[%r170], %f236;
	add.f32 	%f483, %f483, %f236;
	@%p129 bra 	$L__BB0_193;
	setp.eq.s32 	%p130, %r151, 2;
	ld.shared.f32 	%f237, [%r170+4];
	sub.f32 	%f238, %f237, %f30;
	fma.rn.f32 	%f239, %f238, 0f3BBB989D, 0f3F000000;
	cvt.sat.f32.f32 	%f240, %f239;
	mov.f32 	%f241, 0f4B400001;
	mov.f32 	%f242, 0f437C0000;
	fma.rm.f32 	%f243, %f240, %f242, %f241;
	add.f32 	%f244, %f243, 0fCB40007F;
	neg.f32 	%f245, %f244;
	fma.rn.f32 	%f246, %f238, 0f3FB8AA3B, %f245;
	fma.rn.f32 	%f247, %f238, 0f32A57060, %f246;
	mov.b32 	%r393, %f243;
	shl.b32 	%r394, %r393, 23;
	mov.b32 	%f248, %r394;
	ex2.approx.ftz.f32 	%f249, %f247;
	mul.f32 	%f250, %f249, %f248;
	st.shared.f32 	[%r170+4], %f250;
	add.f32 	%f483, %f483, %f250;
	@%p130 bra 	$L__BB0_193;
	ld.shared.f32 	%f251, [%r170+8];
	sub.f32 	%f252, %f251, %f30;
	fma.rn.f32 	%f253, %f252, 0f3BBB989D, 0f3F000000;
	cvt.sat.f32.f32 	%f254, %f253;
	mov.f32 	%f255, 0f4B400001;
	mov.f32 	%f256, 0f437C0000;
	fma.rm.f32 	%f257, %f254, %f256, %f255;
	add.f32 	%f258, %f257, 0fCB40007F;
	neg.f32 	%f259, %f258;
	fma.rn.f32 	%f260, %f252, 0f3FB8AA3B, %f259;
	fma.rn.f32 	%f261, %f252, 0f32A57060, %f260;
	mov.b32 	%r395, %f257;
	shl.b32 	%r396, %r395, 23;
	mov.b32 	%f262, %r396;
	ex2.approx.ftz.f32 	%f263, %f261;
	mul.f32 	%f264, %f263, %f262;
	st.shared.f32 	[%r170+8], %f264;
	add.f32 	%f483, %f483, %f264;
$L__BB0_193:
	setp.lt.s32 	%p131, %r198, 1;
	sub.f32 	%f265, %f29, %f30;
	fma.rn.f32 	%f266, %f265, 0f3BBB989D, 0f3F000000;
	cvt.sat.f32.f32 	%f267, %f266;
	mov.f32 	%f268, 0f4B400001;
	mov.f32 	%f269, 0f437C0000;
	fma.rm.f32 	%f270, %f267, %f269, %f268;
	add.f32 	%f271, %f270, 0fCB40007F;
	neg.f32 	%f272, %f271;
	fma.rn.f32 	%f273, %f265, 0f3FB8AA3B, %f272;
	fma.rn.f32 	%f274, %f265, 0f32A57060, %f273;
	mov.b32 	%r397, %f270;
	shl.b32 	%r398, %r397, 23;
	mov.b32 	%f275, %r398;
	ex2.approx.ftz.f32 	%f276, %f274;
	mul.f32 	%f39, %f276, %f275;
	@%p131 bra 	$L__BB0_207;
	setp.lt.u32 	%p132, %r93, 15;
	shl.b32 	%r171, %r483, 6;
	mov.b32 	%r491, 0;
	@%p132 bra 	$L__BB0_197;
	mov.b32 	%r498, 0;
$L__BB0_196:
	.pragma "nounroll";
	add.s32 	%r401, %r171, %r498;
	mul.wide.s32 	%rd92, %r401, 4;
	add.s64 	%rd93, %rd4, %rd92;
	ld.local.f32 	%f277, [%rd93];
	mul.f32 	%f278, %f39, %f277;
	st.local.f32 	[%rd93], %f278;
	ld.local.f32 	%f279, [%rd93+4];
	mul.f32 	%f280, %f39, %f279;
	st.local.f32 	[%rd93+4], %f280;
	ld.local.f32 	%f281, [%rd93+8];
	mul.f32 	%f282, %f39, %f281;
	st.local.f32 	[%rd93+8], %f282;
	ld.local.f32 	%f283, [%rd93+12];
	mul.f32 	%f284, %f39, %f283;
	st.local.f32 	[%rd93+12], %f284;
	ld.local.f32 	%f285, [%rd93+16];
	mul.f32 	%f286, %f39, %f285;
	st.local.f32 	[%rd93+16], %f286;
	ld.local.f32 	%f287, [%rd93+20];
	mul.f32 	%f288, %f39, %f287;
	st.local.f32 	[%rd93+20], %f288;
	ld.local.f32 	%f289, [%rd93+24];
	mul.f32 	%f290, %f39, %f289;
	st.local.f32 	[%rd93+24], %f290;
	ld.local.f32 	%f291, [%rd93+28];
	mul.f32 	%f292, %f39, %f291;
	st.local.f32 	[%rd93+28], %f292;
	ld.local.f32 	%f293, [%rd93+32];
	mul.f32 	%f294, %f39, %f293;
	st.local.f32 	[%rd93+32], %f294;
	ld.local.f32 	%f295, [%rd93+36];
	mul.f32 	%f296, %f39, %f295;
	st.local.f32 	[%rd93+36], %f296;
	ld.local.f32 	%f297, [%rd93+40];
	mul.f32 	%f298, %f39, %f297;
	st.local.f32 	[%rd93+40], %f298;
	ld.local.f32 	%f299, [%rd93+44];
	mul.f32 	%f300, %f39, %f299;
	st.local.f32 	[%rd93+44], %f300;
	ld.local.f32 	%f301, [%rd93+48];
	mul.f32 	%f302, %f39, %f301;
	st.local.f32 	[%rd93+48], %f302;
	ld.local.f32 	%f303, [%rd93+52];
	mul.f32 	%f304, %f39, %f303;
	st.local.f32 	[%rd93+52], %f304;
	ld.local.f32 	%f305, [%rd93+56];
	mul.f32 	%f306, %f39, %f305;
	st.local.f32 	[%rd93+56], %f306;
	ld.local.f32 	%f307, [%rd93+60];
	mul.f32 	%f308, %f39, %f307;
	st.local.f32 	[%rd93+60], %f308;
	add.s32 	%r498, %r498, 16;
	setp.eq.s32 	%p133, %r498, %r101;
	mov.u32 	%r491, %r101;
	@%p133 bra 	$L__BB0_197;
	bra.uni 	$L__BB0_196;
$L__BB0_197:
	setp.eq.s32 	%p134, %r94, 0;
	@%p134 bra 	$L__BB0_207;
	setp.lt.u32 	%p135, %r95, 7;
	@%p135 bra 	$L__BB0_200;
	add.s32 	%r402, %r171, %r491;
	mul.wide.s32 	%rd94, %r402, 4;
	add.s64 	%rd95, %rd4, %rd94;
	ld.local.f32 	%f309, [%rd95];
	mul.f32 	%f310, %f39, %f309;
	st.local.f32 	[%rd95], %f310;
	ld.local.f32 	%f311, [%rd95+4];
	mul.f32 	%f312, %f39, %f311;
	st.local.f32 	[%rd95+4], %f312;
	ld.local.f32 	%f313, [%rd95+8];
	mul.f32 	%f314, %f39, %f313;
	st.local.f32 	[%rd95+8], %f314;
	ld.local.f32 	%f315, [%rd95+12];
	mul.f32 	%f316, %f39, %f315;
	st.local.f32 	[%rd95+12], %f316;
	ld.local.f32 	%f317, [%rd95+16];
	mul.f32 	%f318, %f39, %f317;
	st.local.f32 	[%rd95+16], %f318;
	ld.local.f32 	%f319, [%rd95+20];
	mul.f32 	%f320, %f39, %f319;
	st.local.f32 	[%rd95+20], %f320;
	ld.local.f32 	%f321, [%rd95+24];
	mul.f32 	%f322, %f39, %f321;
	st.local.f32 	[%rd95+24], %f322;
	ld.local.f32 	%f323, [%rd95+28];
	mul.f32 	%f324, %f39, %f323;
	st.local.f32 	[%rd95+28], %f324;
	add.s32 	%r491, %r491, 8;
$L__BB0_200:
	setp.eq.s32 	%p136, %r96, 0;
	@%p136 bra 	$L__BB0_207;
	setp.lt.u32 	%p137, %r97, 3;
	@%p137 bra 	$L__BB0_203;
	add.s32 	%r403, %r171, %r491;
	mul.wide.s32 	%rd96, %r403, 4;
	add.s64 	%rd97, %rd4, %rd96;
	ld.local.f32 	%f325, [%rd97];
	mul.f32 	%f326, %f39, %f325;
	st.local.f32 	[%rd97], %f326;
	ld.local.f32 	%f327, [%rd97+4];
	mul.f32 	%f328, %f39, %f327;
	st.local.f32 	[%rd97+4], %f328;
	ld.local.f32 	%f329, [%rd97+8];
	mul.f32 	%f330, %f39, %f329;
	st.local.f32 	[%rd97+8], %f330;
	ld.local.f32 	%f331, [%rd97+12];
	mul.f32 	%f332, %f39, %f331;
	st.local.f32 	[%rd97+12], %f332;
	add.s32 	%r491, %r491, 4;
$L__BB0_203:
	setp.eq.s32 	%p138, %r98, 0;
	@%p138 bra 	$L__BB0_207;
	setp.eq.s32 	%p139, %r98, 1;
	add.s32 	%r404, %r171, %r491;
	mul.wide.s32 	%rd98, %r404, 4;
	add.s64 	%rd19, %rd4, %rd98;
	ld.local.f32 	%f333, [%rd19];
	mul.f32 	%f334, %f39, %f333;
	st.local.f32 	[%rd19], %f334;
	@%p139 bra 	$L__BB0_207;
	setp.eq.s32 	%p140, %r98, 2;
	ld.local.f32 	%f335, [%rd19+4];
	mul.f32 	%f336, %f39, %f335;
	st.local.f32 	[%rd19+4], %f336;
	@%p140 bra 	$L__BB0_207;
	ld.local.f32 	%f337, [%rd19+8];
	mul.f32 	%f338, %f39, %f337;
	st.local.f32 	[%rd19+8], %f338;
$L__BB0_207:
	@%p115 bra 	$L__BB0_224;
	shl.b32 	%r177, %r483, 6;
	@%p131 bra 	$L__BB0_224;
	mul.lo.s32 	%r178, %r483, %r200;
	mov.b32 	%r493, 0;
$L__BB0_210:
	setp.lt.u32 	%p143, %r93, 15;
	add.s32 	%r407, %r493, %r178;
	shl.b32 	%r408, %r407, 2;
	add.s32 	%r409, %r91, %r408;
	ld.shared.f32 	%f40, [%r409];
	mul.lo.s32 	%r180, %r493, %r198;
	mov.b32 	%r496, 0;
	@%p143 bra 	$L__BB0_213;
	mov.b32 	%r494, 0;
$L__BB0_212:
	.pragma "nounroll";
	add.s32 	%r411, %r494, %r180;
	shl.b32 	%r412, %r411, 2;
	add.s32 	%r413, %r90, %r412;
	ld.shared.f32 	%f339, [%r413];
	add.s32 	%r414, %r177, %r494;
	mul.wide.s32 	%rd99, %r414, 4;
	add.s64 	%rd100, %rd4, %rd99;
	ld.local.f32 	%f340, [%rd100];
	fma.rn.f32 	%f341, %f40, %f339, %f340;
	st.local.f32 	[%rd100], %f341;
	ld.shared.f32 	%f342, [%r413+4];
	ld.local.f32 	%f343, [%rd100+4];
	fma.rn.f32 	%f344, %f40, %f342, %f343;
	st.local.f32 	[%rd100+4], %f344;
	ld.shared.f32 	%f345, [%r413+8];
	ld.local.f32 	%f346, [%rd100+8];
	fma.rn.f32 	%f347, %f40, %f345, %f346;
	st.local.f32 	[%rd100+8], %f347;
	ld.shared.f32 	%f348, [%r413+12];
	ld.local.f32 	%f349, [%rd100+12];
	fma.rn.f32 	%f350, %f40, %f348, %f349;
	st.local.f32 	[%rd100+12], %f350;
	ld.shared.f32 	%f351, [%r413+16];
	ld.local.f32 	%f352, [%rd100+16];
	fma.rn.f32 	%f353, %f40, %f351, %f352;
	st.local.f32 	[%rd100+16], %f353;
	ld.shared.f32 	%f354, [%r413+20];
	ld.local.f32 	%f355, [%rd100+20];
	fma.rn.f32 	%f356, %f40, %f354, %f355;
	st.local.f32 	[%rd100+20], %f356;
	ld.shared.f32 	%f357, [%r413+24];
	ld.local.f32 	%f358, [%rd100+24];
	fma.rn.f32 	%f359, %f40, %f357, %f358;
	st.local.f32 	[%rd100+24], %f359;
	ld.shared.f32 	%f360, [%r413+28];
	ld.local.f32 	%f361, [%rd100+28];
	fma.rn.f32 	%f362, %f40, %f360, %f361;
	st.local.f32 	[%rd100+28], %f362;
	ld.shared.f32 	%f363, [%r413+32];
	ld.local.f32 	%f364, [%rd100+32];
	fma.rn.f32 	%f365, %f40, %f363, %f364;
	st.local.f32 	[%rd100+32], %f365;
	ld.shared.f32 	%f366, [%r413+36];
	ld.local.f32 	%f367, [%rd100+36];
	fma.rn.f32 	%f368, %f40, %f366, %f367;
	st.local.f32 	[%rd100+36], %f368;
	ld.shared.f32 	%f369, [%r413+40];
	ld.local.f32 	%f370, [%rd100+40];
	fma.rn.f32 	%f371, %f40, %f369, %f370;
	st.local.f32 	[%rd100+40], %f371;
	ld.shared.f32 	%f372, [%r413+44];
	ld.local.f32 	%f373, [%rd100+44];
	fma.rn.f32 	%f374, %f40, %f372, %f373;
	st.local.f32 	[%rd100+44], %f374;
	ld.shared.f32 	%f375, [%r413+48];
	ld.local.f32 	%f376, [%rd100+48];
	fma.rn.f32 	%f377, %f40, %f375, %f376;
	st.local.f32 	[%rd100+48], %f377;
	ld.shared.f32 	%f378, [%r413+52];
	ld.local.f32 	%f379, [%rd100+52];
	fma.rn.f32 	%f380, %f40, %f378, %f379;
	st.local.f32 	[%rd100+52], %f380;
	ld.shared.f32 	%f381, [%r413+56];
	ld.local.f32 	%f382, [%rd100+56];
	fma.rn.f32 	%f383, %f40, %f381, %f382;
	st.local.f32 	[%rd100+56], %f383;
	ld.shared.f32 	%f384, [%r413+60];
	ld.local.f32 	%f385, [%rd100+60];
	fma.rn.f32 	%f386, %f40, %f384, %f385;
	st.local.f32 	[%rd100+60], %f386;
	add.s32 	%r494, %r494, 16;
	setp.ne.s32 	%p144, %r494, %r101;
	mov.u32 	%r496, %r101;
	@%p144 bra 	$L__BB0_212;
$L__BB0_213:
	setp.eq.s32 	%p145, %r94, 0;
	@%p145 bra 	$L__BB0_223;
	setp.lt.u32 	%p146, %r95, 7;
	@%p146 bra 	$L__BB0_216;
	add.s32 	%r415, %r496, %r180;
	shl.b32 	%r416, %r415, 2;
	add.s32 	%r417, %r90, %r416;
	ld.shared.f32 	%f387, [%r417];
	add.s32 	%r418, %r177, %r496;
	mul.wide.s32 	%rd101, %r418, 4;
	add.s64 	%rd102, %rd4, %rd101;
	ld.local.f32 	%f388, [%rd102];
	fma.rn.f32 	%f389, %f40, %f387, %f388;
	st.local.f32 	[%rd102], %f389;
	ld.shared.f32 	%f390, [%r417+4];
	ld.local.f32 	%f391, [%rd102+4];
	fma.rn.f32 	%f392, %f40, %f390, %f391;
	st.local.f32 	[%rd102+4], %f392;
	ld.shared.f32 	%f393, [%r417+8];
	ld.local.f32 	%f394, [%rd102+8];
	fma.rn.f32 	%f395, %f40, %f393, %f394;
	st.local.f32 	[%rd102+8], %f395;
	ld.shared.f32 	%f396, [%r417+12];
	ld.local.f32 	%f397, [%rd102+12];
	fma.rn.f32 	%f398, %f40, %f396, %f397;
	st.local.f32 	[%rd102+12], %f398;
	ld.shared.f32 	%f399, [%r417+16];
	ld.local.f32 	%f400, [%rd102+16];
	fma.rn.f32 	%f401, %f40, %f399, %f400;
	st.local.f32 	[%rd102+16], %f401;
	ld.shared.f32 	%f402, [%r417+20];
	ld.local.f32 	%f403, [%rd102+20];
	fma.rn.f32 	%f404, %f40, %f402, %f403;
	st.local.f32 	[%rd102+20], %f404;
	ld.shared.f32 	%f405, [%r417+24];
	ld.local.f32 	%f406, [%rd102+24];
	fma.rn.f32 	%f407, %f40, %f405, %f406;
	st.local.f32 	[%rd102+24], %f407;
	ld.shared.f32 	%f408, [%r417+28];
	ld.local.f32 	%f409, [%rd102+28];
	fma.rn.f32 	%f410, %f40, %f408, %f409;
	st.local.f32 	[%rd102+28], %f410;
	add.s32 	%r496, %r496, 8;
$L__BB0_216:
	setp.eq.s32 	%p147, %r96, 0;
	@%p147 bra 	$L__BB0_223;
	setp.lt.u32 	%p148, %r97, 3;
	@%p148 bra 	$L__BB0_219;
	add.s32 	%r419, %r496, %r180;
	shl.b32 	%r420, %r419, 2;
	add.s32 	%r421, %r90, %r420;
	ld.shared.f32 	%f411, [%r421];
	add.s32 	%r422, %r177, %r496;
	mul.wide.s32 	%rd103, %r422, 4;
	add.s64 	%rd104, %rd4, %rd103;
	ld.local.f32 	%f412, [%rd104];
	fma.rn.f32 	%f413, %f40, %f411, %f412;
	st.local.f32 	[%rd104], %f413;
	ld.shared.f32 	%f414, [%r421+4];
	ld.local.f32 	%f415, [%rd104+4];
	fma.rn.f32 	%f416, %f40, %f414, %f415;
	st.local.f32 	[%rd104+4], %f416;
	ld.shared.f32 	%f417, [%r421+8];
	ld.local.f32 	%f418, [%rd104+8];
	fma.rn.f32 	%f419, %f40, %f417, %f418;
	st.local.f32 	[%rd104+8], %f419;
	ld.shared.f32 	%f420, [%r421+12];
	ld.local.f32 	%f421, [%rd104+12];
	fma.rn.f32 	%f422, %f40, %f420, %f421;
	st.local.f32 	[%rd104+12], %f422;
	add.s32 	%r496, %r496, 4;
$L__BB0_219:
	setp.eq.s32 	%p149, %r98, 0;
	@%p149 bra 	$L__BB0_223;
	setp.eq.s32 	%p150, %r98, 1;
	add.s32 	%r423, %r496, %r180;
	shl.b32 	%r424, %r423, 2;
	add.s32 	%r188, %r90, %r424;
	ld.shared.f32 	%f423, [%r188];
	add.s32 	%r425, %r177, %r496;
	mul.wide.s32 	%rd105, %r425, 4;
	add.s64 	%rd20, %rd4, %rd105;
	ld.local.f32 	%f424, [%rd20];
	fma.rn.f32 	%f425, %f40, %f423, %f424;
	st.local.f32 	[%rd20], %f425;
	@%p150 bra 	$L__BB0_223;
	setp.eq.s32 	%p151, %r98, 2;
	ld.shared.f32 	%f426, [%r188+4];
	ld.local.f32 	%f427, [%rd20+4];
	fma.rn.f32 	%f428, %f40, %f426, %f427;
	st.local.f32 	[%rd20+4], %f428;
	@%p151 bra 	$L__BB0_223;
	ld.shared.f32 	%f429, [%r188+8];
	ld.local.f32 	%f430, [%rd20+8];
	fma.rn.f32 	%f431, %f40, %f429, %f430;
	st.local.f32 	[%rd20+8], %f431;
$L__BB0_223:
	add.s32 	%r493, %r493, 1;
	setp.eq.s32 	%p152, %r493, %r126;
	@%p152 bra 	$L__BB0_224;
	bra.uni 	$L__BB0_210;
$L__BB0_224:
	mul.wide.s32 	%rd106, %r483, 4;
	add.s64 	%rd107, %rd3, %rd106;
	ld.local.f32 	%f432, [%rd107];
	fma.rn.f32 	%f433, %f39, %f432, %f483;
	st.local.f32 	[%rd107], %f433;
	st.local.f32 	[%rd18], %f30;
	add.s32 	%r483, %r483, %r92;
	setp.lt.s32 	%p153, %r483, %r3;
	@%p153 bra 	$L__BB0_171;
$L__BB0_225:
	bar.sync 	0;
	add.s32 	%r474, %r474, %r200;
	setp.lt.s32 	%p154, %r474, %r197;
	sub.s32 	%r473, %r473, %r200;
	@%p154 bra 	$L__BB0_122;
	bra.uni 	$L__BB0_135;

}
	// .globl	_Z31flash_attention_backward_kernelv
.visible .entry _Z31flash_attention_backward_kernelv()
{


	ret;

}


// ===== COMPILED SASS (sm_100) =====

	.target	sm_100

	.elftype	@"ET_EXEC"


//--------------------- .note.nv.tkinfo           --------------------------
	.section	.note.nv.tkinfo,"",@"SHT_NOTE"
	.sectionflags	@"SHF_NOTE_NV_TKINFO"
	.tkinfo
        /*0018*/ 	.word	0x00000002
        /*0030*/ 	.string	""
        /*0030*/ 	.string	"ptxas"
        /*0030*/ 	.string	"Cuda compilation tools, release 13.0, V13.0.88"
        /*0030*/ 	.string	"Build cuda_13.0.r13.0/compiler.36424714_0"
        /*0030*/ 	.string	"-arch sm_100 -m 64 "



//--------------------- .note.nv.cuinfo           --------------------------
	.section	.note.nv.cuinfo,"",@"SHT_NOTE"
	.sectionflags	@"SHF_NOTE_NV_CUINFO"
        /*0018*/ 	.short	0x0002
        /*001a*/ 	.short	0x0064
        /*001c*/ 	.short	0x0082
	.zero		2


//--------------------- .nv.info                  --------------------------
	.section	.nv.info,"",@"SHT_CUDA_INFO"
	.align	4


	//----- nvinfo : EIATTR_REGCOUNT
	.align		4
        /*0000*/ 	.byte	0x04, 0x2f
        /*0002*/ 	.short	(.L_1 - .L_0)
	.align		4
.L_0:
        /*0004*/ 	.word	index@(_Z30flash_attention_forward_kernelPKfS0_S0_S0_Pfiiiiiiif)
        /*0008*/ 	.word	0x00000020


	//----- nvinfo : EIATTR_FRAME_SIZE
	.align		4
.L_1:
        /*000c*/ 	.byte	0x04, 0x11
        /*000e*/ 	.short	(.L_3 - .L_2)
	.align		4
.L_2:
        /*0010*/ 	.word	index@($__internal_0_$__cuda_sm3x_div_rn_noftz_f32_slowpath)
        /*0014*/ 	.word	0x00000840


	//----- nvinfo : EIATTR_FRAME_SIZE
	.align		4
.L_3:
        /*0018*/ 	.byte	0x04, 0x11
        /*001a*/ 	.short	(.L_5 - .L_4)
	.align		4
.L_4:
        /*001c*/ 	.word	index@(_Z30flash_attention_forward_kernelPKfS0_S0_S0_Pfiiiiiiif)
        /*0020*/ 	.word	0x00000840


	//----- nvinfo : EIATTR_REGCOUNT
	.align		4
.L_5:
        /*0024*/ 	.byte	0x04, 0x2f
        /*0026*/ 	.short	(.L_7 - .L_6)
	.align		4
.L_6:
        /*0028*/ 	.word	index@(_Z31flash_attention_backward_kernelv)
        /*002c*/ 	.word	0x00000004


	//----- nvinfo : EIATTR_FRAME_SIZE
	.align		4
.L_7:
        /*0030*/ 	.byte	0x04, 0x11
        /*0032*/ 	.short	(.L_9 - .L_8)
	.align		4
.L_8:
        /*0034*/ 	.word	index@(_Z31flash_attention_backward_kernelv)
        /*0038*/ 	.word	0x00000000


	//----- nvinfo : EIATTR_MIN_STACK_SIZE
	.align		4
.L_9:
        /*003c*/ 	.byte	0x04, 0x12
        /*003e*/ 	.short	(.L_11 - .L_10)
	.align		4
.L_10:
        /*0040*/ 	.word	index@(_Z31flash_attention_backward_kernelv)
        /*0044*/ 	.word	0x00000000


	//----- nvinfo : EIATTR_MIN_STACK_SIZE
	.align		4
.L_11:
        /*0048*/ 	.byte	0x04, 0x12
        /*004a*/ 	.short	(.L_13 - .L_12)
	.align		4
.L_12:
        /*004c*/ 	.word	index@(_Z30flash_attention_forward_kernelPKfS0_S0_S0_Pfiiiiiiif)
        /*0050*/ 	.word	0x00000840
.L_13:


//--------------------- .nv.compat                --------------------------
	.section	.nv.compat,"",@"SHT_CUDA_COMPAT_INFO"
	.align	4
        /*0000*/ 	.byte	0x02, 0x09, 0x00, 0x00, 0x02, 0x02, 0x01, 0x00, 0x02, 0x05, 0x05, 0x00, 0x03, 0x07, 0x01, 0x01
        /*0010*/ 	.byte	0x02, 0x03, 0x00, 0x00, 0x02, 0x06, 0x01, 0x00, 0x04, 0x0b, 0x08, 0x00, 0x01, 0x00, 0x00, 0x00
        /*0020*/ 	.byte	0x00, 0x00, 0x00, 0x00


//--------------------- .nv.info._Z31flash_attention_backward_kernelv --------------------------
	.section	.nv.info._Z31flash_attention_backward_kernelv,"",@"SHT_CUDA_INFO"
	.sectionflags	@""
	.align	4


	//----- nvinfo : EIATTR_CUDA_API_VERSION
	.align		4
        /*0000*/ 	.byte	0x04, 0x37
        /*0002*/ 	.short	(.L_15 - .L_14)
.L_14:
        /*0004*/ 	.word	0x00000082


	//----- nvinfo : EIATTR_SPARSE_MMA_MASK
	.align		4
.L_15:
        /*0008*/ 	.byte	0x03, 0x50
        /*000a*/ 	.short	0x0000


	//----- nvinfo : EIATTR_MAXREG_COUNT
	.align		4
        /*000c*/ 	.byte	0x03, 0x1b
        /*000e*/ 	.short	0x00ff


	//----- nvinfo : EIATTR_MERCURY_ISA_VERSION
	.align		4
        /*0010*/ 	.byte	0x03, 0x5f
        /*0012*/ 	.short	0x0101


	//----- nvinfo : EIATTR_VRC_CTA_INIT_COUNT
	.align		4
        /*0014*/ 	.byte	0x02, 0x4a
	.zero		1
	.zero		1


	//----- nvinfo : EIATTR_EXIT_INSTR_OFFSETS
	.align		4
        /*0018*/ 	.byte	0x04, 0x1c
        /*001a*/ 	.short	(.L_17 - .L_16)


	//   ....[0]....
.L_16:
        /*001c*/ 	.word	0x00000010


	//----- nvinfo : EIATTR_SW_WAR
	.align		4
.L_17:
        /*0020*/ 	.byte	0x04, 0x36
        /*0022*/ 	.short	(.L_19 - .L_18)
.L_18:
        /*0024*/ 	.word	0x00000008
.L_19:


//--------------------- .nv.info._Z30flash_attention_forward_kernelPKfS0_S0_S0_Pfiiiiiiif --------------------------
	.section	.nv.info._Z30flash_attention_forward_kernelPKfS0_S0_S0_Pfiiiiiiif,"",@"SHT_CUDA_INFO"
	.sectionflags	@""
	.align	4


	//----- nvinfo : EIATTR_CUDA_API_VERSION
	.align		4
        /*0000*/ 	.byte	0x04, 0x37
        /*0002*/ 	.short	(.L_21 - .L_20)
.L_20:
        /*0004*/ 	.word	0x00000082


	//----- nvinfo : EIATTR_KPARAM_INFO
	.align		4
.L_21:
        /*0008*/ 	.byte	0x04, 0x17
        /*000a*/ 	.short	(.L_23 - .L_22)
.L_22:
        /*000c*/ 	.word	0x00000000
        /*0010*/ 	.short	0x000c
        /*0012*/ 	.short	0x0044
        /*0014*/ 	.byte	0x00, 0xf0, 0x11, 0x00


	//----- nvinfo : EIATTR_KPARAM_INFO
	.align		4
.L_23:
        /*0018*/ 	.byte	0x04, 0x17
        /*001a*/ 	.short	(.L_25 - .L_24)
.L_24:
        /*001c*/ 	.word	0x00000000
        /*0020*/ 	.short	0x000b
        /*0022*/ 	.short	0x0040
        /*0024*/ 	.byte	0x00, 0xf0, 0x11, 0x00


	//----- nvinfo : EIATTR_KPARAM_INFO
	.align		4
.L_25:
        /*0028*/ 	.byte	0x04, 0x17
        /*002a*/ 	.short	(.L_27 - .L_26)
.L_26:
        /*002c*/ 	.word	0x00000000
        /*0030*/ 	.short	0x000a
        /*0032*/ 	.short	0x003c
        /*0034*/ 	.byte	0x00, 0xf0, 0x11, 0x00


	//----- nvinfo : EIATTR_KPARAM_INFO
	.align		4
.L_27:
        /*0038*/ 	.byte	0x04, 0x17
        /*003a*/ 	.short	(.L_29 - .L_28)
.L_28:
        /*003c*/ 	.word	0x00000000
        /*0040*/ 	.short	0x0009
        /*0042*/ 	.short	0x0038
        /*0044*/ 	.byte	0x00, 0xf0, 0x11, 0x00


	//----- nvinfo : EIATTR_KPARAM_INFO
	.align		4
.L_29:
        /*0048*/ 	.byte	0x04, 0x17
        /*004a*/ 	.short	(.L_31 - .L_30)
.L_30:
        /*004c*/ 	.word	0x00000000
        /*0050*/ 	.short	0x0008
        /*0052*/ 	.short	0x0034
        /*0054*/ 	.byte	0x00, 0xf0, 0x11, 0x00


	//----- nvinfo : EIATTR_KPARAM_INFO
	.align		4
.L_31:
        /*0058*/ 	.byte	0x04, 0x17
        /*005a*/ 	.short	(.L_33 - .L_32)
.L_32:
        /*005c*/ 	.word	0x00000000
        /*0060*/ 	.short	0x0007
        /*0062*/ 	.short	0x0030
        /*0064*/ 	.byte	0x00, 0xf0, 0x11, 0x00


	//----- nvinfo : EIATTR_KPARAM_INFO
	.align		4
.L_33:
        /*0068*/ 	.byte	0x04, 0x17
        /*006a*/ 	.short	(.L_35 - .L_34)
.L_34:
        /*006c*/ 	.word	0x00000000
        /*0070*/ 	.short	0x0006
        /*0072*/ 	.short	0x002c
        /*0074*/ 	.byte	0x00, 0xf0, 0x11, 0x00


	//----- nvinfo : EIATTR_KPARAM_INFO
	.align		4
.L_35:
        /*0078*/ 	.byte	0x04, 0x17
        /*007a*/ 	.short	(.L_37 - .L_36)
.L_36:
        /*007c*/ 	.word	0x00000000
        /*0080*/ 	.short	0x0005
        /*0082*/ 	.short	0x0028
        /*0084*/ 	.byte	0x00, 0xf0, 0x11, 0x00


	//----- nvinfo : EIATTR_KPARAM_INFO
	.align		4
.L_37:
        /*0088*/ 	.byte	0x04, 0x17
        /*008a*/ 	.short	(.L_39 - .L_38)
.L_38:
        /*008c*/ 	.word	0x00000000
        /*0090*/ 	.short	0x0004
        /*0092*/ 	.short	0x0020
        /*0094*/ 	.byte	0x00, 0xf5, 0x21, 0x00


	//----- nvinfo : EIATTR_KPARAM_INFO
	.align		4
.L_39:
        /*0098*/ 	.byte	0x04, 0x17
        /*009a*/ 	.short	(.L_41 - .L_40)
.L_40:
        /*009c*/ 	.word	0x00000000
        /*00a0*/ 	.short	0x0003
        /*00a2*/ 	.short	0x0018
        /*00a4*/ 	.byte	0x00, 0xf5, 0x21, 0x00


	//----- nvinfo : EIATTR_KPARAM_INFO
	.align		4
.L_41:
        /*00a8*/ 	.byte	0x04, 0x17
        /*00aa*/ 	.short	(.L_43 - .L_42)
.L_42:
        /*00ac*/ 	.word	0x00000000
        /*00b0*/ 	.short	0x0002
        /*00b2*/ 	.short	0x0010
        /*00b4*/ 	.byte	0x00, 0xf5, 0x21, 0x00


	//----- nvinfo : EIATTR_KPARAM_INFO
	.align		4
.L_43:
        /*00b8*/ 	.byte	0x04, 0x17
        /*00ba*/ 	.short	(.L_45 - .L_44)
.L_44:
        /*00bc*/ 	.word	0x00000000
        /*00c0*/ 	.short	0x0001
        /*00c2*/ 	.short	0x0008
        /*00c4*/ 	.byte	0x00, 0xf5, 0x21, 0x00


	//----- nvinfo : EIATTR_KPARAM_INFO
	.align		4
.L_45:
        /*00c8*/ 	.byte	0x04, 0x17
        /*00ca*/ 	.short	(.L_47 - .L_46)
.L_46:
        /*00cc*/ 	.word	0x00000000
        /*00d0*/ 	.short	0x0000
        /*00d2*/ 	.short	0x0000
        /*00d4*/ 	.byte	0x00, 0xf5, 0x21, 0x00


	//----- nvinfo : EIATTR_SPARSE_MMA_MASK
	.align		4
.L_47:
        /*00d8*/ 	.byte	0x03, 0x50
        /*00da*/ 	.short	0x0000


	//----- nvinfo : EIATTR_MAXREG_COUNT
	.align		4
        /*00dc*/ 	.byte	0x03, 0x1b
        /*00de*/ 	.short	0x00ff


	//----- nvinfo : EIATTR_NUM_BARRIERS
	.align		4
        /*00e0*/ 	.byte	0x02, 0x4c
        /*00e2*/ 	.byte	0x01
	.zero		1


	//----- nvinfo : EIATTR_MERCURY_ISA_VERSION
	.align		4
        /*00e4*/ 	.byte	0x03, 0x5f
        /*00e6*/ 	.short	0x0101


	//----- nvinfo : EIATTR_VRC_CTA_INIT_COUNT
	.align		4
        /*00e8*/ 	.byte	0x02, 0x4a
	.zero		1
	.zero		1


	//----- nvinfo : EIATTR_EXIT_INSTR_OFFSETS
	.align		4
        /*00ec*/ 	.byte	0x04, 0x1c
        /*00ee*/ 	.short	(.L_49 - .L_48)


	//   ....[0]....
.L_48:
        /*00f0*/ 	.word	0x000000a0


	//   ....[1]....
        /*00f4*/ 	.word	0x00005440


	//   ....[2]....
        /*00f8*/ 	.word	0x00005480


	//   ....[3]....
        /*00fc*/ 	.word	0x00006750


	//----- nvinfo : EIATTR_CRS_STACK_SIZE
	.align		4
.L_49:
        /*0100*/ 	.byte	0x04, 0x1e
        /*0102*/ 	.short	(.L_51 - .L_50)
.L_50:
        /*0104*/ 	.word	0x00000000


	//----- nvinfo : EIATTR_CBANK_PARAM_SIZE
	.align		4
.L_51:
        /*0108*/ 	.byte	0x03, 0x19
        /*010a*/ 	.short	0x0048


	//----- nvinfo : EIATTR_PARAM_CBANK
	.align		4
        /*010c*/ 	.byte	0x04, 0x0a
        /*010e*/ 	.short	(.L_53 - .L_52)
	.align		4
.L_52:
        /*0110*/ 	.word	index@(.nv.constant0._Z30flash_attention_forward_kernelPKfS0_S0_S0_Pfiiiiiiif)
        /*0114*/ 	.short	0x0380
        /*0116*/ 	.short	0x0048


	//----- nvinfo : EIATTR_SW_WAR
	.align		4
.L_53:
        /*0118*/ 	.byte	0x04, 0x36
        /*011a*/ 	.short	(.L_55 - .L_54)
.L_54:
        /*011c*/ 	.word	0x00000008
.L_55:


//--------------------- .nv.callgraph             --------------------------
	.section	.nv.callgraph,"",@"SHT_CUDA_CALLGRAPH"
	.align	4
	.sectionentsize	8
	.align		4
        /*0000*/ 	.word	0x00000000
	.align		4
        /*0004*/ 	.word	0xffffffff
	.align		4
        /*0008*/ 	.word	0x00000000
	.align		4
        /*000c*/ 	.word	0xfffffffe
	.align		4
        /*0010*/ 	.word	0x00000000
	.align		4
        /*0014*/ 	.word	0xfffffffd
	.align		4
        /*0018*/ 	.word	0x00000000
	.align		4
        /*001c*/ 	.word	0xfffffffc


//--------------------- .text._Z31flash_attention_backward_kernelv --------------------------
	.section	.text._Z31flash_attention_backward_kernelv,"ax",@progbits
	.align	128
        .global         _Z31flash_attention_backward_kernelv
        .type           _Z31flash_attention_backward_kernelv,@function
        .size           _Z31flash_attention_backward_kernelv,(.L_x_138 - _Z31flash_attention_backward_kernelv)
        .other          _Z31flash_attention_backward_kernelv,@"STO_CUDA_ENTRY STV_DEFAULT"
_Z31flash_attention_backward_kernelv:
.text._Z31flash_attention_backward_kernelv:
[----:B------:R-:W-:Y:S01]  /*0000*/  LDC R1, c[0x0][0x37c] ;  /* 0x0000df00ff017b82 */ /* 0x000fe20000000800 */
[----:B------:R-:W-:Y:S05]  /*0010*/  EXIT ;  /* 0x000000000000794d */ /* 0x000fea0003800000 */
.L_x_0:
[----:B------:R-:W-:-:S00]  /*0020*/  BRA `(.L_x_0) ;  /* 0xfffffffc00fc7947 */ /* 0x000fc0000383ffff */
[----:B------:R-:W-:-:S00]  /*0030*/  NOP ;  /* 0x0000000000007918 */ /* 0x000fc00000000000 */
        /* <DEDUP_REMOVED lines=12> */
.L_x_138:


//--------------------- .text._Z30flash_attention_forward_kernelPKfS0_S0_S0_Pfiiiiiiif --------------------------
	.section	.text._Z30flash_attention_forward_kernelPKfS0_S0_S0_Pfiiiiiiif,"ax",@progbits
	.align	128
        .global         _Z30flash_attention_forward_kernelPKfS0_S0_S0_Pfiiiiiiif
        .type           _Z30flash_attention_forward_kernelPKfS0_S0_S0_Pfiiiiiiif,@function
        .size           _Z30flash_attention_forward_kernelPKfS0_S0_S0_Pfiiiiiiif,(.L_x_137 - _Z30flash_attention_forward_kernelPKfS0_S0_S0_Pfiiiiiiif)
        .other          _Z30flash_attention_forward_kernelPKfS0_S0_S0_Pfiiiiiiif,@"STO_CUDA_ENTRY STV_DEFAULT"
_Z30flash_attention_forward_kernelPKfS0_S0_S0_Pfiiiiiiif:
.text._Z30flash_attention_forward_kernelPKfS0_S0_S0_Pfiiiiiiif:
[----:B------:R-:W0:Y:S08]  /*0000*/  LDC R1, c[0x0][0x37c] ;  /* 0x0000df00ff017b82 */ /* 0x000e300000000800 */
[----:B------:R-:W1:Y:S01]  /*0010*/  S2UR UR6, SR_CTAID.Z ;  /* 0x00000000000679c3 */ /* 0x000e620000002700 */
[----:B------:R-:W1:Y:S01]  /*0020*/  LDCU UR9, c[0x0][0x3bc] ;  /* 0x00007780ff0977ac */ /* 0x000e620008000800 */
[----:B0-----:R-:W-:Y:S01]  /*0030*/  VIADD R1, R1, 0xfffff7c0 ;  /* 0xfffff7c001017836 */ /* 0x001fe20000000000 */
[----:B------:R-:W0:Y:S04]  /*0040*/  LDCU UR7, c[0x0][0x3b0] ;  /* 0x00007600ff0777ac */ /* 0x000e280008000800 */
[----:B------:R-:W-:-:S02]  /*0050*/  R2UR UR12, R1 ;  /* 0x00000000010c72ca */ /* 0x000fc400000e0000 */
[----:B------:R-:W-:Y:S01]  /*0060*/  R2UR UR16, R1 ;  /* 0x00000000011072ca */ /* 0x000fe200000e0000 */
[----:B-1----:R-:W-:-:S04]  /*0070*/  UIMAD UR6, UR6, UR9, URZ ;  /* 0x00000009060672a4 */ /* 0x002fc8000f8e02ff */
[----:B0-----:R-:W-:-:S06]  /*0080*/  UISETP.GE.AND UP0, UPT, UR6, UR7, UPT ;  /* 0x000000070600728c */ /* 0x001fcc000bf06270 */
[----:B------:R-:W-:-:S13]  /*0090*/  PLOP3.LUT P0, PT, PT, PT, UP0, 0x80, 0x8 ;  /* 0x000000000008781c */ /* 0x000fda0003f0f008 */
[----:B------:R-:W-:Y:S05]  /*00a0*/  @P0 EXIT ;  /* 0x000000000000094d */ /* 0x000fea0003800000 */
[----:B------:R-:W0:Y:S01]  /*00b0*/  LDCU UR10, c[0x0][0x3b8] ;  /* 0x00007700ff0a77ac */ /* 0x000e220008000800 */
[----:B------:R-:W-:Y:S01]  /*00c0*/  IMAD R2, RZ, RZ, -UR6 ;  /* 0x80000006ff027e24 */ /* 0x000fe2000f8e02ff */
[----:B------:R-:W-:Y:S01]  /*00d0*/  MOV R3, UR9 ;  /* 0x0000000900037c02 */ /* 0x000fe20008000f00 */
[----:B------:R-:W-:Y:S01]  /*00e0*/  S2UR UR4, SR_CTAID.X ;  /* 0x00000000000479c3 */ /* 0x000fe20000002500 */
[----:B------:R-:W1:Y:S01]  /*00f0*/  LDCU UR8, c[0x0][0x3ac] ;  /* 0x00007580ff0877ac */ /* 0x000e620008000800 */
[----:B------:R-:W2:Y:S01]  /*0100*/  S2R R0, SR_TID.X ;  /* 0x0000000000007919 */ /* 0x000ea20000002100 */
[----:B------:R-:W-:Y:S01]  /*0110*/  VIADDMNMX R2, R2, UR7, R3, PT ;  /* 0x0000000702027c46 */ /* 0x000fe2000b800103 */
[----:B------:R-:W3:Y:S03]  /*0120*/  LDCU UR9, c[0x0][0x3b4] ;  /* 0x00007680ff0977ac */ /* 0x000ee60008000800 */
[----:B------:R-:W-:Y:S01]  /*0130*/  R2UR UR13, R2 ;  /* 0x00000000020d72ca */ /* 0x000fe200000e0000 */
[----:B------:R-:W1:Y:S01]  /*0140*/  S2UR UR5, SR_CTAID.Y ;  /* 0x00000000000579c3 */ /* 0x000e620000002600 */
[----:B------:R-:W-:-:S02]  /*0150*/  UIADD3 UR14, UPT, UPT, UR12, 0x20, URZ ;  /* 0x000000200c0e7890 */ /* 0x000fc4000fffe0ff */
[----:B------:R-:W-:Y:S01]  /*0160*/  UIADD3 UR15, UPT, UPT, UR12, 0x40, URZ ;  /* 0x000000400c0f7890 */ /* 0x000fe2000fffe0ff */
[----:B0-----:R-:W-:-:S08]  /*0170*/  IMAD.U32 R5, RZ, RZ, UR10 ;  /* 0x0000000aff057e24 */ /* 0x001fd0000f8e00ff */
[----:B------:R-:W-:Y:S01]  /*0180*/  UISETP.GE.AND UP0, UPT, UR13, 0x1, UPT ;  /* 0x000000010d00788c */ /* 0x000fe2000bf06270 */
[----:B------:R-:W-:Y:S01]  /*0190*/  R2UR UR10, R5 ;  /* 0x00000000050a72ca */ /* 0x000fe200000e0000 */
[----:B-1----:R-:W-:-:S04]  /*01a0*/  UIMAD UR4, UR5, UR8, UR4 ;  /* 0x00000008050472a4 */ /* 0x002fc8000f8e0204 */
[----:B------:R-:W-:Y:S02]  /*01b0*/  UIMAD UR5, UR4, UR7, UR6 ;  /* 0x00000007040572a4 */ /* 0x000fe4000f8e0206 */
[----:B---3--:R-:W-:-:S06]  /*01c0*/  UIMAD UR7, UR4, UR9, URZ ;  /* 0x00000009040772a4 */ /* 0x008fcc000f8e02ff */
[----:B------:R-:W-:Y:S01]  /*01d0*/  UIMAD UR5, UR5, UR10, URZ ;  /* 0x0000000a050572a4 */ /* 0x000fe2000f8e02ff */
[----:B--2---:R-:W-:Y:S11]  /*01e0*/  BRA.U !UP0, `(.L_x_1) ;  /* 0x0000001508847547 */ /* 0x004ff6000b800000 */
[----:B------:R-:W-:-:S13]  /*01f0*/  ISETP.GE.AND P0, PT, R5, 0x1, PT ;  /* 0x000000010500780c */ /* 0x000fda0003f06270 */
[----:B------:R-:W-:Y:S05]  /*0200*/  @!P0 BRA `(.L_x_2) ;  /* 0x0000001000f08947 */ /* 0x000fea0003800000 */
[----:B------:R-:W-:Y:S01]  /*0210*/  MOV R4, 0xff800000 ;  /* 0xff80000000047802 */ /* 0x000fe20000000f00 */
[----:B------:R0:W-:Y:S01]  /*0220*/  STL [R1+0x20], RZ ;  /* 0x000020ff01007387 */ /* 0x0001e20000100800 */
[----:B------:R-:W-:Y:S01]  /*0230*/  IMAD.MOV.U32 R6, RZ, RZ, -0x1 ;  /* 0xffffffffff067424 */ /* 0x000fe200078e00ff */
[----:B------:R-:W-:Y:S01]  /*0240*/  UIADD3 UR8, UPT, UPT, UR13, -0x1, URZ ;  /* 0xffffffff0d087890 */ /* 0x000fe2000fffe0ff */
[C---:B------:R-:W-:Y:S01]  /*0250*/  ISETP.GE.U32.AND P0, PT, R5.reuse, 0x10, PT ;  /* 0x000000100500780c */ /* 0x040fe20003f06070 */
[----:B------:R0:W-:Y:S01]  /*0260*/  STL [R1], R4 ;  /* 0x0000000401007387 */ /* 0x0001e20000100800 */
[----:B------:R-:W-:Y:S01]  /*0270*/  IMAD.MOV.U32 R3, RZ, RZ, RZ ;  /* 0x000000ffff037224 */ /* 0x000fe200078e00ff */
[----:B------:R-:W-:Y:S01]  /*0280*/  VIADDMNMX.U32 R6, R5, R6, 0x3f, PT ;  /* 0x0000003f05067446 */ /* 0x000fe20003800006 */
[----:B------:R-:W-:-:S04]  /*0290*/  UISETP.LT.U32.AND UP0, UPT, UR8, 0x7, UPT ;  /* 0x000000070800788c */ /* 0x000fc8000bf01070 */
[----:B------:R-:W-:Y:S01]  /*02a0*/  VIADD R6, R6, 0x1 ;  /* 0x0000000106067836 */ /* 0x000fe20000000000 */
[----:B------:R-:W-:-:S04]  /*02b0*/  USEL UR4, UR8, 0x7, UP0 ;  /* 0x0000000708047887 */ /* 0x000fc80008000000 */
[----:B------:R-:W-:Y:S01]  /*02c0*/  LOP3.LUT R2, R6, 0xf, RZ, 0xc0, !PT ;  /* 0x0000000f06027812 */ /* 0x000fe200078ec0ff */
[----:B------:R-:W-:-:S03]  /*02d0*/  UIADD3 UR4, UPT, UPT, UR4, 0x1, URZ ;  /* 0x0000000104047890 */ /* 0x000fc6000fffe0ff */
[----:B------:R-:W-:Y:S01]  /*02e0*/  ISETP.NE.AND P1, PT, R2, RZ, PT ;  /* 0x000000ff0200720c */ /* 0x000fe20003f25270 */
[----:B0-----:R-:W-:-:S12]  /*02f0*/  @!P0 BRA `(.L_x_3) ;  /* 0x0000000000288947 */ /* 0x001fd80003800000 */
[----:B------:R-:W-:Y:S01]  /*0300*/  HFMA2 R8, -RZ, RZ, 0, 0 ;  /* 0x00000000ff087431 */ /* 0x000fe200000001ff */
[----:B------:R-:W-:-:S07]  /*0310*/  LOP3.LUT R3, R6, 0x70, RZ, 0xc0, !PT ;  /* 0x0000007006037812 */ /* 0x000fce00078ec0ff */
.L_x_4:
[C---:B0-----:R-:W-:Y:S01]  /*0320*/  LEA R7, R8.reuse, UR15, 0x2 ;  /* 0x0000000f08077c11 */ /* 0x041fe2000f8e10ff */
[----:B------:R-:W-:-:S04]  /*0330*/  VIADD R8, R8, 0x10 ;  /* 0x0000001008087836 */ /* 0x000fc80000000000 */
[----:B------:R0:W-:Y:S01]  /*0340*/  STL.128 [R7], RZ ;  /* 0x000000ff07007387 */ /* 0x0001e20000100c00 */
[----:B------:R-:W-:-:S03]  /*0350*/  ISETP.NE.AND P2, PT, R8, R3, PT ;  /* 0x000000030800720c */ /* 0x000fc60003f45270 */
[----:B------:R0:W-:Y:S04]  /*0360*/  STL.128 [R7+0x10], RZ ;  /* 0x000010ff07007387 */ /* 0x0001e80000100c00 */
[----:B------:R0:W-:Y:S04]  /*0370*/  STL.128 [R7+0x20], RZ ;  /* 0x000020ff07007387 */ /* 0x0001e80000100c00 */
[----:B------:R0:W-:Y:S02]  /*0380*/  STL.128 [R7+0x30], RZ ;  /* 0x000030ff07007387 */ /* 0x0001e40000100c00 */
[----:B------:R-:W-:Y:S05]  /*0390*/  @P2 BRA `(.L_x_4) ;  /* 0xfffffffc00e02947 */ /* 0x000fea000383ffff */
.L_x_3:
[----:B------:R-:W-:Y:S01]  /*03a0*/  LOP3.LUT R9, R6, 0x7, RZ, 0xc0, !PT ;  /* 0x0000000706097812 */ /* 0x000fe200078ec0ff */
[----:B------:R-:W-:Y:S06]  /*03b0*/  @!P1 BRA `(.L_x_5) ;  /* 0x0000000000549947 */ /* 0x000fec0003800000 */
[----:B------:R-:W-:Y:S02]  /*03c0*/  ISETP.GE.U32.AND P2, PT, R2, 0x8, PT ;  /* 0x000000080200780c */ /* 0x000fe40003f46070 */
[----:B------:R-:W-:-:S11]  /*03d0*/  ISETP.NE.AND P3, PT, R9, RZ, PT ;  /* 0x000000ff0900720c */ /* 0x000fd60003f65270 */
[C---:B0-----:R-:W-:Y:S01]  /*03e0*/  @P2 LEA R7, R3.reuse, UR15, 0x2 ;  /* 0x0000000f03072c11 */ /* 0x041fe2000f8e10ff */
[----:B------:R-:W-:-:S04]  /*03f0*/  @P2 VIADD R3, R3, 0x8 ;  /* 0x0000000803032836 */ /* 0x000fc80000000000 */
[----:B------:R1:W-:Y:S04]  /*0400*/  @P2 STL.128 [R7], RZ ;  /* 0x000000ff07002387 */ /* 0x0003e80000100c00 */
[----:B------:R1:W-:Y:S01]  /*0410*/  @P2 STL.128 [R7+0x10], RZ ;  /* 0x000010ff07002387 */ /* 0x0003e20000100c00 */
[----:B------:R-:W-:Y:S05]  /*0420*/  @!P3 BRA `(.L_x_5) ;  /* 0x000000000038b947 */ /* 0x000fea0003800000 */
[----:B------:R-:W-:Y:S02]  /*0430*/  ISETP.GE.U32.AND P2, PT, R9, 0x4, PT ;  /* 0x000000040900780c */ /* 0x000fe40003f46070 */
[----:B-1----:R-:W-:-:S04]  /*0440*/  LOP3.LUT R7, R6, 0x3, RZ, 0xc0, !PT ;  /* 0x0000000306077812 */ /* 0x002fc800078ec0ff */
[----:B------:R-:W-:-:S07]  /*0450*/  ISETP.NE.AND P3, PT, R7, RZ, PT ;  /* 0x000000ff0700720c */ /* 0x000fce0003f65270 */
[C---:B------:R-:W-:Y:S02]  /*0460*/  @P2 LEA R8, R3.reuse, UR15, 0x2 ;  /* 0x0000000f03082c11 */ /* 0x040fe4000f8e10ff */
[----:B------:R-:W-:-:S03]  /*0470*/  @P2 IADD3 R3, PT, PT, R3, 0x4, RZ ;  /* 0x0000000403032810 */ /* 0x000fc60007ffe0ff */
[----:B------:R2:W-:Y:S01]  /*0480*/  @P2 STL.128 [R8], RZ ;  /* 0x000000ff08002387 */ /* 0x0005e20000100c00 */
[----:B------:R-:W-:Y:S05]  /*0490*/  @!P3 BRA `(.L_x_5) ;  /* 0x00000000001cb947 */ /* 0x000fea0003800000 */
[----:B------:R-:W-:Y:S02]  /*04a0*/  LEA R3, R3, UR15, 0x2 ;  /* 0x0000000f03037c11 */ /* 0x000fe4000f8e10ff */
[----:B------:R-:W-:-:S03]  /*04b0*/  ISETP.NE.AND P2, PT, R7, 0x1, PT ;  /* 0x000000010700780c */ /* 0x000fc60003f45270 */
[----:B------:R3:W-:Y:S10]  /*04c0*/  STL [R3], RZ ;  /* 0x000000ff03007387 */ /* 0x0007f40000100800 */
[----:B---3--:R-:W-:Y:S05]  /*04d0*/  @!P2 BRA `(.L_x_5) ;  /* 0x00000000000ca947 */ /* 0x008fea0003800000 */
[----:B------:R-:W-:Y:S01]  /*04e0*/  ISETP.NE.AND P2, PT, R7, 0x2, PT ;  /* 0x000000020700780c */ /* 0x000fe20003f45270 */
[----:B------:R3:W-:-:S12]  /*04f0*/  STL [R3+0x4], RZ ;  /* 0x000004ff03007387 */ /* 0x0007d80000100800 */
[----:B------:R3:W-:Y:S02]  /*0500*/  @P2 STL [R3+0x8], RZ ;  /* 0x000008ff03002387 */ /* 0x0007e40000100800 */
.L_x_5:
[----:B------:R-:W-:-:S09]  /*0510*/  UISETP.NE.AND UP0, UPT, UR8, URZ, UPT ;  /* 0x000000ff0800728c */ /* 0x000fd2000bf05270 */
[----:B------:R-:W-:Y:S05]  /*0520*/  BRA.U !UP0, `(.L_x_1) ;  /* 0x0000001108b47547 */ /* 0x000fea000b800000 */
[----:B------:R4:W-:Y:S01]  /*0530*/  STL [R1+0x4], R4 ;  /* 0x0000040401007387 */ /* 0x0009e20000100800 */
[----:B---3--:R-:W-:-:S03]  /*0540*/  IMAD.MOV.U32 R3, RZ, RZ, RZ ;  /* 0x000000ffff037224 */ /* 0x008fc600078e00ff */
[----:B------:R4:W-:Y:S01]  /*0550*/  STL [R1+0x24], RZ ;  /* 0x000024ff01007387 */ /* 0x0009e20000100800 */
[----:B------:R-:W-:Y:S05]  /*0560*/  @!P0 BRA `(.L_x_6) ;  /* 0x0000000000288947 */ /* 0x000fea0003800000 */
[----:B------:R-:W-:Y:S01]  /*0570*/  LOP3.LUT R3, R6, 0x70, RZ, 0xc0, !PT ;  /* 0x0000007006037812 */ /* 0x000fe200078ec0ff */
[----:B--2---:R-:W-:-:S07]  /*0580*/  IMAD.MOV.U32 R8, RZ, RZ, RZ ;  /* 0x000000ffff087224 */ /* 0x004fce00078e00ff */
.L_x_7:
[C---:B01-3--:R-:W-:Y:S02]  /*0590*/  LEA R7, R8.reuse, UR15, 0x2 ;  /* 0x0000000f08077c11 */ /* 0x04bfe4000f8e10ff */
[----:B------:R-:W-:-:S03]  /*05a0*/  IADD3 R8, PT, PT, R8, 0x10, RZ ;  /* 0x0000001008087810 */ /* 0x000fc60007ffe0ff */
[----:B------:R3:W-:Y:S01]  /*05b0*/  STL.128 [R7+0x100], RZ ;  /* 0x000100ff07007387 */ /* 0x0007e20000100c00 */
[----:B------:R-:W-:-:S03]  /*05c0*/  ISETP.NE.AND P2, PT, R8, R3, PT ;  /* 0x000000030800720c */ /* 0x000fc60003f45270 */
[----:B------:R3:W-:Y:S04]  /*05d0*/  STL.128 [R7+0x110], RZ ;  /* 0x000110ff07007387 */ /* 0x0007e80000100c00 */
[----:B------:R3:W-:Y:S04]  /*05e0*/  STL.128 [R7+0x120], RZ ;  /* 0x000120ff07007387 */ /* 0x0007e80000100c00 */
[----:B------:R3:W-:Y:S02]  /*05f0*/  STL.128 [R7+0x130], RZ ;  /* 0x000130ff07007387 */ /* 0x0007e40000100c00 */
[----:B------:R-:W-:Y:S05]  /*0600*/  @P2 BRA `(.L_x_7) ;  /* 0xfffffffc00e02947 */ /* 0x000fea000383ffff */
.L_x_6:
[----:B------:R-:W-:Y:S05]  /*0610*/  @!P1 BRA `(.L_x_8) ;  /* 0x0000000000549947 */ /* 0x000fea0003800000 */
[----:B------:R-:W-:Y:S02]  /*0620*/  ISETP.GE.U32.AND P2, PT, R2, 0x8, PT ;  /* 0x000000080200780c */ /* 0x000fe40003f46070 */
[----:B------:R-:W-:-:S11]  /*0630*/  ISETP.NE.AND P3, PT, R9, RZ, PT ;  /* 0x000000ff0900720c */ /* 0x000fd60003f65270 */
[C---:B01-3--:R-:W-:Y:S01]  /*0640*/  @P2 LEA R7, R3.reuse, UR15, 0x2 ;  /* 0x0000000f03072c11 */ /* 0x04bfe2000f8e10ff */
[----:B------:R-:W-:-:S04]  /*0650*/  @P2 VIADD R3, R3, 0x8 ;  /* 0x0000000803032836 */ /* 0x000fc80000000000 */
[----:B------:R0:W-:Y:S04]  /*0660*/  @P2 STL.128 [R7+0x100], RZ ;  /* 0x000100ff07002387 */ /* 0x0001e80000100c00 */
[----:B------:R0:W-:Y:S01]  /*0670*/  @P2 STL.128 [R7+0x110], RZ ;  /* 0x000110ff07002387 */ /* 0x0001e20000100c00 */
[----:B------:R-:W-:Y:S05]  /*0680*/  @!P3 BRA `(.L_x_8) ;  /* 0x000000000038b947 */ /* 0x000fea0003800000 */
[----:B------:R-:W-:Y:S02]  /*0690*/  ISETP.GE.U32.AND P2, PT, R9, 0x4, PT ;  /* 0x000000040900780c */ /* 0x000fe40003f46070 */
[----:B0-----:R-:W-:-:S04]  /*06a0*/  LOP3.LUT R7, R6, 0x3, RZ, 0xc0, !PT ;  /* 0x0000000306077812 */ /* 0x001fc800078ec0ff */
[----:B------:R-:W-:-:S07]  /*06b0*/  ISETP.NE.AND P3, PT, R7, RZ, PT ;  /* 0x000000ff0700720c */ /* 0x000fce0003f65270 */
[C---:B--2---:R-:W-:Y:S01]  /*06c0*/  @P2 LEA R8, R3.reuse, UR15, 0x2 ;  /* 0x0000000f03082c11 */ /* 0x044fe2000f8e10ff */
[----:B------:R-:W-:-:S04]  /*06d0*/  @P2 VIADD R3, R3, 0x4 ;  /* 0x0000000403032836 */ /* 0x000fc80000000000 */
[----:B------:R0:W-:Y:S01]  /*06e0*/  @P2 STL.128 [R8+0x100], RZ ;  /* 0x000100ff08002387 */ /* 0x0001e20000100c00 */
[----:B------:R-:W-:Y:S05]  /*06f0*/  @!P3 BRA `(.L_x_8) ;  /* 0x00000000001cb947 */ /* 0x000fea0003800000 */
[----:B------:R-:W-:Y:S02]  /*0700*/  LEA R3, R3, UR15, 0x2 ;  /* 0x0000000f03037c11 */ /* 0x000fe4000f8e10ff */
[----:B------:R-:W-:-:S03]  /*0710*/  ISETP.NE.AND P2, PT, R7, 0x1, PT ;  /* 0x000000010700780c */ /* 0x000fc60003f45270 */
[----:B------:R1:W-:Y:S10]  /*0720*/  STL [R3+0x100], RZ ;  /* 0x000100ff03007387 */ /* 0x0003f40000100800 */
[----:B-1----:R-:W-:Y:S05]  /*0730*/  @!P2 BRA `(.L_x_8) ;  /* 0x00000000000ca947 */ /* 0x002fea0003800000 */
[----:B------:R-:W-:Y:S01]  /*0740*/  ISETP.NE.AND P2, PT, R7, 0x2, PT ;  /* 0x000000020700780c */ /* 0x000fe20003f45270 */
[----:B------:R1:W-:-:S12]  /*0750*/  STL [R3+0x104], RZ ;  /* 0x000104ff03007387 */ /* 0x0003d80000100800 */
[----:B------:R1:W-:Y:S02]  /*0760*/  @P2 STL [R3+0x108], RZ ;  /* 0x000108ff03002387 */ /* 0x0003e40000100800 */
.L_x_8:
[----:B------:R-:W-:-:S09]  /*0770*/  UISETP.NE.AND UP0, UPT, UR4, 0x2, UPT ;  /* 0x000000020400788c */ /* 0x000fd2000bf05270 */
[----:B------:R-:W-:Y:S05]  /*0780*/  BRA.U !UP0, `(.L_x_1) ;  /* 0x00000011081c7547 */ /* 0x000fea000b800000 */
[----:B------:R0:W-:Y:S01]  /*0790*/  STL [R1+0x8], R4 ;  /* 0x0000080401007387 */ /* 0x0001e20000100800 */
[----:B-1----:R-:W-:-:S03]  /*07a0*/  MOV R3, RZ ;  /* 0x000000ff00037202 */ /* 0x002fc60000000f00 */
[----:B------:R0:W-:Y:S01]  /*07b0*/  STL [R1+0x28], RZ ;  /* 0x000028ff01007387 */ /* 0x0001e20000100800 */
[----:B------:R-:W-:Y:S05]  /*07c0*/  @!P0 BRA `(.L_x_9) ;  /* 0x0000000000288947 */ /* 0x000fea0003800000 */
[----:B------:R-:W-:Y:S01]  /*07d0*/  LOP3.LUT R3, R6, 0x70, RZ, 0xc0, !PT ;  /* 0x0000007006037812 */ /* 0x000fe200078ec0ff */
[----:B0-2---:R-:W-:-:S07]  /*07e0*/  IMAD.MOV.U32 R8, RZ, RZ, RZ ;  /* 0x000000ffff087224 */ /* 0x005fce00078e00ff */
.L_x_10:
[C---:B-1-3--:R-:W-:Y:S01]  /*07f0*/  LEA R7, R8.reuse, UR15, 0x2 ;  /* 0x0000000f08077c11 */ /* 0x04afe2000f8e10ff */
[----:B------:R-:W-:-:S04]  /*0800*/  VIADD R8, R8, 0x10 ;  /* 0x0000001008087836 */ /* 0x000fc80000000000 */
[----:B------:R1:W-:Y:S01]  /*0810*/  STL.128 [R7+0x200], RZ ;  /* 0x000200ff07007387 */ /* 0x0003e20000100c00 */
[----:B------:R-:W-:-:S03]  /*0820*/  ISETP.NE.AND P2, PT, R8, R3, PT ;  /* 0x000000030800720c */ /* 0x000fc60003f45270 */
[----:B------:R1:W-:Y:S04]  /*0830*/  STL.128 [R7+0x210], RZ ;  /* 0x000210ff07007387 */ /* 0x0003e80000100c00 */
[----:B------:R1:W-:Y:S04]  /*0840*/  STL.128 [R7+0x220], RZ ;  /* 0x000220ff07007387 */ /* 0x0003e80000100c00 */
[----:B------:R1:W-:Y:S02]  /*0850*/  STL.128 [R7+0x230], RZ ;  /* 0x000230ff07007387 */ /* 0x0003e40000100c00 */
[----:B------:R-:W-:Y:S05]  /*0860*/  @P2 BRA `(.L_x_10) ;  /* 0xfffffffc00e02947 */ /* 0x000fea000383ffff */
.L_x_9:
[----:B------:R-:W-:Y:S05]  /*0870*/  @!P1 BRA `(.L_x_11) ;  /* 0x0000000000549947 */ /* 0x000fea0003800000 */
[----:B------:R-:W-:Y:S02]  /*0880*/  ISETP.GE.U32.AND P2, PT, R2, 0x8, PT ;  /* 0x000000080200780c */ /* 0x000fe40003f46070 */
[----:B------:R-:W-:-:S11]  /*0890*/  ISETP.NE.AND P3, PT, R9, RZ, PT ;  /* 0x000000ff0900720c */ /* 0x000fd60003f65270 */
[C---:B01-3--:R-:W-:Y:S02]  /*08a0*/  @P2 LEA R7, R3.reuse, UR15, 0x2 ;  /* 0x0000000f03072c11 */ /* 0x04bfe4000f8e10ff */
[----:B------:R-:W-:-:S03]  /*08b0*/  @P2 IADD3 R3, PT, PT, R3, 0x8, RZ ;  /* 0x0000000803032810 */ /* 0x000fc60007ffe0ff */
        /* <DEDUP_REMOVED lines=17> */
.L_x_11:
[----:B------:R-:W-:-:S09]  /*09d0*/  UISETP.NE.AND UP0, UPT, UR4, 0x3, UPT ;  /* 0x000000030400788c */ /* 0x000fd2000bf05270 */
[----:B------:R-:W-:Y:S05]  /*09e0*/  BRA.U !UP0, `(.L_x_1) ;  /* 0x0000000d08847547 */ /* 0x000fea000b800000 */
[----:B------:R0:W-:Y:S01]  /*09f0*/  STL [R1+0xc], R4 ;  /* 0x00000c0401007387 */ /* 0x0001e20000100800 */
[----:B-1----:R-:W-:-:S03]  /*0a00*/  IMAD.MOV.U32 R3, RZ, RZ, RZ ;  /* 0x000000ffff037224 */ /* 0x002fc600078e00ff */
[----:B------:R0:W-:Y:S01]  /*0a10*/  STL [R1+0x2c], RZ ;  /* 0x00002cff01007387 */ /* 0x0001e20000100800 */
[----:B------:R-:W-:Y:S05]  /*0a20*/  @!P0 BRA `(.L_x_12) ;  /* 0x0000000000288947 */ /* 0x000fea0003800000 */
[----:B0-2---:R-:W-:Y:S01]  /*0a30*/  HFMA2 R8, -RZ, RZ, 0, 0 ;  /* 0x00000000ff087431 */ /* 0x005fe200000001ff */
[----:B------:R-:W-:-:S07]  /*0a40*/  LOP3.LUT R3, R6, 0x70, RZ, 0xc0, !PT ;  /* 0x0000007006037812 */ /* 0x000fce00078ec0ff */
.L_x_13:
        /* <DEDUP_REMOVED lines=8> */
.L_x_12:
        /* <DEDUP_REMOVED lines=11> */
[C---:B--2---:R-:W-:Y:S02]  /*0b80*/  @P2 LEA R8, R3.reuse, UR15, 0x2 ;  /* 0x0000000f03082c11 */ /* 0x044fe4000f8e10ff */
[----:B------:R-:W-:-:S03]  /*0b90*/  @P2 IADD3 R3, PT, PT, R3, 0x4, RZ ;  /* 0x0000000403032810 */ /* 0x000fc60007ffe0ff */
        /* <DEDUP_REMOVED lines=9> */
.L_x_14:
[----:B------:R-:W-:-:S09]  /*0c30*/  UISETP.NE.AND UP0, UPT, UR4, 0x4, UPT ;  /* 0x000000040400788c */ /* 0x000fd2000bf05270 */
[----:B------:R-:W-:Y:S05]  /*0c40*/  BRA.U !UP0, `(.L_x_1) ;  /* 0x0000000908ec7547 */ /* 0x000fea000b800000 */
[----:B------:R0:W-:Y:S01]  /*0c50*/  STL [R1+0x10], R4 ;  /* 0x0000100401007387 */ /* 0x0001e20000100800 */
[----:B-1----:R-:W-:-:S03]  /*0c60*/  IMAD.MOV.U32 R3, RZ, RZ, RZ ;  /* 0x000000ffff037224 */ /* 0x002fc600078e00ff */
[----:B------:R0:W-:Y:S01]  /*0c70*/  STL [R1+0x30], RZ ;  /* 0x000030ff01007387 */ /* 0x0001e20000100800 */
[----:B------:R-:W-:Y:S05]  /*0c80*/  @!P0 BRA `(.L_x_15) ;  /* 0x0000000000288947 */ /* 0x000fea0003800000 */
[----:B------:R-:W-:Y:S01]  /*0c90*/  LOP3.LUT R3, R6, 0x70, RZ, 0xc0, !PT ;  /* 0x0000007006037812 */ /* 0x000fe200078ec0ff */
[----:B0-2---:R-:W-:-:S07]  /*0ca0*/  IMAD.MOV.U32 R8, RZ, RZ, RZ ;  /* 0x000000ffff087224 */ /* 0x005fce00078e00ff */
.L_x_16:
[C---:B-1-3--:R-:W-:Y:S02]  /*0cb0*/  LEA R7, R8.reuse, UR15, 0x2 ;  /* 0x0000000f08077c11 */ /* 0x04afe4000f8e10ff */
[----:B------:R-:W-:-:S03]  /*0cc0*/  IADD3 R8, PT, PT, R8, 0x10, RZ ;  /* 0x0000001008087810 */ /* 0x000fc60007ffe0ff */
[----:B------:R1:W-:Y:S01]  /*0cd0*/  STL.128 [R7+0x400], RZ ;  /* 0x000400ff07007387 */ /* 0x0003e20000100c00 */
[----:B------:R-:W-:-:S03]  /*0ce0*/  ISETP.NE.AND P2, PT, R8, R3, PT ;  /* 0x000000030800720c */ /* 0x000fc60003f45270 */
[----:B------:R1:W-:Y:S04]  /*0cf0*/  STL.128 [R7+0x410], RZ ;  /* 0x000410ff07007387 */ /* 0x0003e80000100c00 */
[----:B------:R1:W-:Y:S04]  /*0d00*/  STL.128 [R7+0x420], RZ ;  /* 0x000420ff07007387 */ /* 0x0003e80000100c00 */
[----:B------:R1:W-:Y:S02]  /*0d10*/  STL.128 [R7+0x430], RZ ;  /* 0x000430ff07007387 */ /* 0x0003e40000100c00 */
[----:B------:R-:W-:Y:S05]  /*0d20*/  @P2 BRA `(.L_x_16) ;  /* 0xfffffffc00e02947 */ /* 0x000fea000383ffff */
.L_x_15:
        /* <DEDUP_REMOVED lines=22> */
.L_x_17:
        /* <DEDUP_REMOVED lines=8> */
.L_x_19:
        /* <DEDUP_REMOVED lines=8> */
.L_x_18:
        /* <DEDUP_REMOVED lines=22> */
.L_x_20:
        /* <DEDUP_REMOVED lines=8> */
.L_x_22:
        /* <DEDUP_REMOVED lines=8> */
.L_x_21:
        /* <DEDUP_REMOVED lines=22> */
.L_x_23:
[----:B------:R-:W-:-:S09]  /*1350*/  UISETP.NE.AND UP0, UPT, UR4, 0x7, UPT ;  /* 0x000000070400788c */ /* 0x000fd2000bf05270 */
[----:B------:R-:W-:Y:S05]  /*1360*/  BRA.U !UP0, `(.L_x_1) ;  /* 0x0000000508247547 */ /* 0x000fea000b800000 */
[----:B------:R0:W-:Y:S01]  /*1370*/  STL [R1+0x1c], R4 ;  /* 0x00001c0401007387 */ /* 0x0001e20000100800 */
[----:B-1----:R-:W-:-:S03]  /*1380*/  IMAD.MOV.U32 R3, RZ, RZ, RZ ;  /* 0x000000ffff037224 */ /* 0x002fc600078e00ff */
[----:B------:R0:W-:Y:S01]  /*1390*/  STL [R1+0x3c], RZ ;  /* 0x00003cff01007387 */ /* 0x0001e20000100800 */
[----:B------:R-:W-:Y:S05]  /*13a0*/  @!P0 BRA `(.L_x_24) ;  /* 0x0000000000288947 */ /* 0x000fea0003800000 */
[----:B------:R-:W-:Y:S01]  /*13b0*/  LOP3.LUT R3, R6, 0x70, RZ, 0xc0, !PT ;  /* 0x0000007006037812 */ /* 0x000fe200078ec0ff */
[----:B0---4-:R-:W-:-:S07]  /*13c0*/  IMAD.MOV.U32 R4, RZ, RZ, RZ ;  /* 0x000000ffff047224 */ /* 0x011fce00078e00ff */
.L_x_25:
        /* <DEDUP_REMOVED lines=8> */
.L_x_24:
[----:B------:R-:W-:Y:S05]  /*1450*/  @!P1 BRA `(.L_x_1) ;  /* 0x0000000000e89947 */ /* 0x000fea0003800000 */
[----:B------:R-:W-:Y:S02]  /*1460*/  ISETP.GE.U32.AND P0, PT, R2, 0x8, PT ;  /* 0x000000080200780c */ /* 0x000fe40003f06070 */
[----:B------:R-:W-:-:S11]  /*1470*/  ISETP.NE.AND P1, PT, R9, RZ, PT ;  /* 0x000000ff0900720c */ /* 0x000fd60003f25270 */
[C---:B------:R-:W-:Y:S01]  /*1480*/  @P0 LEA R2, R3.reuse, UR15, 0x2 ;  /* 0x0000000f03020c11 */ /* 0x040fe2000f8e10ff */
[----:B------:R-:W-:-:S04]  /*1490*/  @P0 VIADD R3, R3, 0x8 ;  /* 0x0000000803030836 */ /* 0x000fc80000000000 */
[----:B------:R0:W-:Y:S04]  /*14a0*/  @P0 STL.128 [R2+0x700], RZ ;  /* 0x000700ff02000387 */ /* 0x0001e80000100c00 */
[----:B------:R0:W-:Y:S01]  /*14b0*/  @P0 STL.128 [R2+0x710], RZ ;  /* 0x000710ff02000387 */ /* 0x0001e20000100c00 */
[----:B------:R-:W-:Y:S05]  /*14c0*/  @!P1 BRA `(.L_x_1) ;  /* 0x0000000000cc9947 */ /* 0x000fea0003800000 */
[----:B------:R-:W-:Y:S02]  /*14d0*/  ISETP.GE.U32.AND P0, PT, R9, 0x4, PT ;  /* 0x000000040900780c */ /* 0x000fe40003f06070 */
[----:B------:R-:W-:-:S04]  /*14e0*/  LOP3.LUT R6, R6, 0x3, RZ, 0xc0, !PT ;  /* 0x0000000306067812 */ /* 0x000fc800078ec0ff */
[----:B------:R-:W-:-:S07]  /*14f0*/  ISETP.NE.AND P1, PT, R6, RZ, PT ;  /* 0x000000ff0600720c */ /* 0x000fce0003f25270 */
[C---:B0-----:R-:W-:Y:S01]  /*1500*/  @P0 LEA R2, R3.reuse, UR15, 0x2 ;  /* 0x0000000f03020c11 */ /* 0x041fe2000f8e10ff */
[----:B------:R-:W-:-:S04]  /*1510*/  @P0 VIADD R3, R3, 0x4 ;  /* 0x0000000403030836 */ /* 0x000fc80000000000 */
[----:B------:R0:W-:Y:S01]  /*1520*/  @P0 STL.128 [R2+0x700], RZ ;  /* 0x000700ff02000387 */ /* 0x0001e20000100c00 */
[----:B------:R-:W-:Y:S05]  /*1530*/  @!P1 BRA `(.L_x_1) ;  /* 0x0000000000b09947 */ /* 0x000fea0003800000 */
[----:B------:R-:W-:Y:S02]  /*1540*/  LEA R3, R3, UR15, 0x2 ;  /* 0x0000000f03037c11 */ /* 0x000fe4000f8e10ff */
[----:B------:R-:W-:-:S03]  /*1550*/  ISETP.NE.AND P0, PT, R6, 0x1, PT ;  /* 0x000000010600780c */ /* 0x000fc60003f05270 */
[----:B------:R0:W-:Y:S10]  /*1560*/  STL [R3+0x700], RZ ;  /* 0x000700ff03007387 */ /* 0x0001f40000100800 */
[----:B0-----:R-:W-:Y:S05]  /*1570*/  @!P0 BRA `(.L_x_1) ;  /* 0x0000000000a08947 */ /* 0x001fea0003800000 */
[----:B------:R0:W-:Y:S01]  /*1580*/  STL [R3+0x704], RZ ;  /* 0x000704ff03007387 */ /* 0x0001e20000100800 */
[----:B------:R-:W-:-:S13]  /*1590*/  ISETP.NE.AND P0, PT, R6, 0x2, PT ;  /* 0x000000020600780c */ /* 0x000fda0003f05270 */
[----:B0-----:R-:W-:Y:S05]  /*15a0*/  @!P0 BRA `(.L_x_1) ;  /* 0x0000000000948947 */ /* 0x001fea0003800000 */
[----:B------:R0:W-:Y:S01]  /*15b0*/  STL [R3+0x708], RZ ;  /* 0x000708ff03007387 */ /* 0x0001e20000100800 */
[----:B------:R-:W-:Y:S05]  /*15c0*/  BRA `(.L_x_1) ;  /* 0x00000000008c7947 */ /* 0x000fea0003800000 */
.L_x_2:
[----:B------:R-:W-:Y:S01]  /*15d0*/  MOV R2, 0xff800000 ;  /* 0xff80000000027802 */ /* 0x000fe20000000f00 */
[----:B------:R0:W-:Y:S01]  /*15e0*/  STL [R1+0x20], RZ ;  /* 0x000020ff01007387 */ /* 0x0001e20000100800 */
[----:B------:R-:W-:-:S03]  /*15f0*/  UIADD3 UR4, UPT, UPT, UR13, -0x1, URZ ;  /* 0xffffffff0d047890 */ /* 0x000fc6000fffe0ff */
[----:B------:R0:W-:Y:S01]  /*1600*/  STL [R1], R2 ;  /* 0x0000000201007387 */ /* 0x0001e20000100800 */
[----:B------:R-:W-:-:S09]  /*1610*/  UISETP.NE.AND UP0, UPT, UR4, URZ, UPT ;  /* 0x000000ff0400728c */ /* 0x000fd2000bf05270 */
[----:B0-----:R-:W-:Y:S05]  /*1620*/  BRA.U !UP0, `(.L_x_1) ;  /* 0x0000000108747547 */ /* 0x001fea000b800000 */
[----:B------:R-:W-:Y:S01]  /*1630*/  UISETP.LT.U32.AND UP0, UPT, UR4, 0x7, UPT ;  /* 0x000000070400788c */ /* 0x000fe2000bf01070 */
[----:B------:R0:W-:Y:S03]  /*1640*/  STL [R1+0x4], R2 ;  /* 0x0000040201007387 */ /* 0x0001e60000100800 */
[----:B------:R-:W-:Y:S01]  /*1650*/  USEL UR4, UR4, 0x7, UP0 ;  /* 0x0000000704047887 */ /* 0x000fe20008000000 */
[----:B------:R0:W-:Y:S03]  /*1660*/  STL [R1+0x24], RZ ;  /* 0x000024ff01007387 */ /* 0x0001e60000100800 */
[----:B------:R-:W-:-:S04]  /*1670*/  UIADD3 UR4, UPT, UPT, UR4, 0x1, URZ ;  /* 0x0000000104047890 */ /* 0x000fc8000fffe0ff */
[----:B------:R-:W-:-:S09]  /*1680*/  UISETP.NE.AND UP0, UPT, UR4, 0x2, UPT ;  /* 0x000000020400788c */ /* 0x000fd2000bf05270 */
[----:B0-----:R-:W-:Y:S05]  /*1690*/  BRA.U !UP0, `(.L_x_1) ;  /* 0x0000000108587547 */ /* 0x001fea000b800000 */
[----:B------:R0:W-:Y:S01]  /*16a0*/  STL [R1+0x8], R2 ;  /* 0x0000080201007387 */ /* 0x0001e20000100800 */
[----:B------:R-:W-:-:S03]  /*16b0*/  UISETP.NE.AND UP0, UPT, UR4, 0x3, UPT ;  /* 0x000000030400788c */ /* 0x000fc6000bf05270 */
[----:B------:R0:W-:Y:S06]  /*16c0*/  STL [R1+0x28], RZ ;  /* 0x000028ff01007387 */ /* 0x0001ec0000100800 */
[----:B------:R-:W-:Y:S05]  /*16d0*/  BRA.U !UP0, `(.L_x_1) ;  /* 0x0000000108487547 */ /* 0x000fea000b800000 */
        /* <DEDUP_REMOVED lines=12> */
[----:B------:R-:W-:Y:S01]  /*17a0*/  UISETP.NE.AND UP0, UPT, UR4, 0x7, UPT ;  /* 0x000000070400788c */ /* 0x000fe2000bf05270 */
[----:B------:R4:W-:Y:S04]  /*17b0*/  STL [R1+0x18], R2 ;  /* 0x0000180201007387 */ /* 0x0009e80000100800 */
[----:B------:R4:W-:Y:S01]  /*17c0*/  STL [R1+0x38], RZ ;  /* 0x000038ff01007387 */ /* 0x0009e20000100800 */
[----:B------:R-:W-:-:S13]  /*17d0*/  PLOP3.LUT P0, PT, PT, PT, UP0, 0x80, 0x8 ;  /* 0x000000000008781c */ /* 0x000fda0003f0f008 */
[----:B------:R4:W-:Y:S04]  /*17e0*/  @P0 STL [R1+0x1c], R2 ;  /* 0x00001c0201000387 */ /* 0x0009e80000100800 */
[----:B------:R4:W-:Y:S02]  /*17f0*/  @P0 STL [R1+0x3c], RZ ;  /* 0x00003cff01000387 */ /* 0x0009e40000100800 */
.L_x_1:
[----:B01-3--:R-:W-:Y:S01]  /*1800*/  IMAD R7, R5, UR13, RZ ;  /* 0x0000000d05077c24 */ /* 0x00bfe2000f8e02ff */
[----:B------:R-:W0:Y:S01]  /*1810*/  LDCU.64 UR10, c[0x0][0x358] ;  /* 0x00006b00ff0a77ac */ /* 0x000e220008000a00 */
[----:B------:R-:W-:Y:S03]  /*1820*/  BSSY.RECONVERGENT B0, `(.L_x_26) ;  /* 0x0000041000007945 */ /* 0x000fe60003800200 */
[----:B------:R-:W-:-:S13]  /*1830*/  ISETP.GE.AND P0, PT, R0, R7, PT ;  /* 0x000000070000720c */ /* 0x000fda0003f06270 */
[----:B------:R-:W-:Y:S05]  /*1840*/  @P0 BRA `(.L_x_27) ;  /* 0x0000000000f80947 */ /* 0x000fea0003800000 */
[----:B----4-:R-:W-:Y:S01]  /*1850*/  IABS R4, R5 ;  /* 0x0000000500047213 */ /* 0x010fe20000000000 */
[----:B------:R-:W1:Y:S01]  /*1860*/  LDC R6, c[0x0][0x360] ;  /* 0x0000d800ff067b82 */ /* 0x000e620000000800 */
[----:B------:R-:W-:Y:S02]  /*1870*/  HFMA2 R10, -RZ, RZ, 0, 0 ;  /* 0x00000000ff0a7431 */ /* 0x000fe400000001ff */
[----:B------:R-:W3:Y:S05]  /*1880*/  I2F.RP R9, R4 ;  /* 0x0000000400097306 */ /* 0x000eea0000209400 */
[----:B------:R-:W4:Y:S08]  /*1890*/  LDC R5, c[0x0][0x3b8] ;  /* 0x0000ee00ff057b82 */ /* 0x000f300000000800 */
[----:B--2---:R-:W2:Y:S01]  /*18a0*/  LDC R8, c[0x0][0x3b0] ;  /* 0x0000ec00ff087b82 */ /* 0x004ea20000000800 */
[----:B---3--:R-:W3:Y:S07]  /*18b0*/  MUFU.RCP R9, R9 ;  /* 0x0000000900097308 */ /* 0x008eee0000001000 */
[----:B------:R-:W0:Y:S01]  /*18c0*/  LDC.64 R2, c[0x0][0x380] ;  /* 0x0000e000ff027b82 */ /* 0x000e220000000a00 */
[----:B---3--:R-:W-:-:S06]  /*18d0*/  VIADD R11, R9, 0xffffffe ;  /* 0x0ffffffe090b7836 */ /* 0x008fcc0000000000 */
[----:B------:R-:W3:Y:S02]  /*18e0*/  F2I.FTZ.U32.TRUNC.NTZ R11, R11 ;  /* 0x0000000b000b7305 */ /* 0x000ee4000021f000 */
[----:B---3--:R-:W-:-:S04]  /*18f0*/  IMAD.MOV R13, RZ, RZ, -R11 ;  /* 0x000000ffff0d7224 */ /* 0x008fc800078e0a0b */
[----:B------:R-:W-:-:S04]  /*1900*/  IMAD R13, R13, R4, RZ ;  /* 0x000000040d0d7224 */ /* 0x000fc800078e02ff */
[----:B------:R-:W-:-:S04]  /*1910*/  IMAD.HI.U32 R12, R11, R13, R10 ;  /* 0x0000000d0b0c7227 */ /* 0x000fc800078e000a */
[----:B-12-4-:R-:W-:-:S07]  /*1920*/  IMAD.MOV.U32 R10, RZ, RZ, R0 ;  /* 0x000000ffff0a7224 */ /* 0x016fce00078e0000 */
.L_x_30:
[----:B------:R-:W-:Y:S01]  /*1930*/  IABS R13, R10 ;  /* 0x0000000a000d7213 */ /* 0x000fe20000000000 */
[----:B------:R-:W-:Y:S01]  /*1940*/  BSSY.RECONVERGENT B1, `(.L_x_28) ;  /* 0x000002b000017945 */ /* 0x000fe20003800200 */
[----:B------:R-:W-:-:S03]  /*1950*/  IABS R9, R5 ;  /* 0x0000000500097213 */ /* 0x000fc60000000000 */
[----:B-1----:R-:W-:-:S04]  /*1960*/  IMAD.HI.U32 R11, R12, R13, RZ ;  /* 0x0000000d0c0b7227 */ /* 0x002fc800078e00ff */
[----:B------:R-:W-:-:S04]  /*1970*/  IMAD.MOV R14, RZ, RZ, -R11 ;  /* 0x000000ffff0e7224 */ /* 0x000fc800078e0a0b */
[----:B------:R-:W-:Y:S01]  /*1980*/  IMAD R13, R9, R14, R13 ;  /* 0x0000000e090d7224 */ /* 0x000fe200078e020d */
[----:B------:R-:W-:-:S04]  /*1990*/  LOP3.LUT R14, R10, R5, RZ, 0x3c, !PT ;  /* 0x000000050a0e7212 */ /* 0x000fc800078e3cff */
[----:B------:R-:W-:Y:S02]  /*19a0*/  ISETP.GT.U32.AND P1, PT, R4, R13, PT ;  /* 0x0000000d0400720c */ /* 0x000fe40003f24070 */
[----:B------:R-:W-:Y:S02]  /*19b0*/  ISETP.GE.AND P2, PT, R14, RZ, PT ;  /* 0x000000ff0e00720c */ /* 0x000fe40003f46270 */
[----:B------:R-:W-:-:S09]  /*19c0*/  LOP3.LUT R14, RZ, R5, RZ, 0x33, !PT ;  /* 0x00000005ff0e7212 */ /* 0x000fd200078e33ff */
[----:B------:R-:W-:Y:S01]  /*19d0*/  @!P1 IADD3 R13, PT, PT, R13, -R9, RZ ;  /* 0x800000090d0d9210 */ /* 0x000fe20007ffe0ff */
[----:B------:R-:W-:-:S03]  /*19e0*/  @!P1 VIADD R11, R11, 0x1 ;  /* 0x000000010b0b9836 */ /* 0x000fc60000000000 */
[----:B------:R-:W-:-:S13]  /*19f0*/  ISETP.GE.U32.AND P0, PT, R13, R4, PT ;  /* 0x000000040d00720c */ /* 0x000fda0003f06070 */
[----:B------:R-:W-:Y:S01]  /*1a00*/  @P0 VIADD R11, R11, 0x1 ;  /* 0x000000010b0b0836 */ /* 0x000fe20000000000 */
[----:B------:R-:W-:-:S04]  /*1a10*/  ISETP.NE.AND P0, PT, R5, RZ, PT ;  /* 0x000000ff0500720c */ /* 0x000fc80003f05270 */
[----:B------:R-:W-:-:S04]  /*1a20*/  @!P2 IADD3 R11, PT, PT, -R11, RZ, RZ ;  /* 0x000000ff0b0ba210 */ /* 0x000fc80007ffe1ff */
[----:B------:R-:W-:-:S05]  /*1a30*/  SEL R16, R14, R11, !P0 ;  /* 0x0000000b0e107207 */ /* 0x000fca0004000000 */
[----:B------:R-:W-:-:S05]  /*1a40*/  VIADD R11, R16, UR6 ;  /* 0x00000006100b7c36 */ /* 0x000fca0008000000 */
[----:B------:R-:W-:-:S13]  /*1a50*/  ISETP.GE.AND P1, PT, R11, R8, PT ;  /* 0x000000080b00720c */ /* 0x000fda0003f26270 */
[----:B------:R-:W-:Y:S05]  /*1a60*/  @P1 BRA `(.L_x_29) ;  /* 0x0000000000601947 */ /* 0x000fea0003800000 */
[----:B------:R-:W-:Y:S01]  /*1a70*/  IMAD.MOV.U32 R4, RZ, RZ, R9 ;  /* 0x000000ffff047224 */ /* 0x000fe200078e0009 */
[----:B------:R-:W-:Y:S01]  /*1a80*/  ISETP.GE.AND P2, PT, R10, RZ, PT ;  /* 0x000000ff0a00720c */ /* 0x000fe20003f46270 */
[----:B------:R-:W-:Y:S01]  /*1a90*/  IMAD R16, R16, R5, UR5 ;  /* 0x0000000510107e24 */ /* 0x000fe2000f8e0205 */
[----:B------:R-:W-:Y:S02]  /*1aa0*/  IADD3 R12, PT, PT, R13, -R9, RZ ;  /* 0x800000090d0c7210 */ /* 0x000fe40007ffe0ff */
[----:B------:R-:W-:-:S04]  /*1ab0*/  ISETP.GT.U32.AND P1, PT, R4, R13, PT ;  /* 0x0000000d0400720c */ /* 0x000fc80003f24070 */
[----:B------:R-:W-:-:S05]  /*1ac0*/  SEL R13, R12, R13, !P1 ;  /* 0x0000000d0c0d7207 */ /* 0x000fca0004800000 */
[----:B------:R-:W-:-:S05]  /*1ad0*/  @!P2 IMAD.MOV R13, RZ, RZ, -R13 ;  /* 0x000000ffff0da224 */ /* 0x000fca00078e0a0d */
[----:B------:R-:W-:-:S05]  /*1ae0*/  SEL R13, R14, R13, !P0 ;  /* 0x0000000d0e0d7207 */ /* 0x000fca0004000000 */
[----:B------:R-:W-:-:S04]  /*1af0*/  IMAD.IADD R13, R16, 0x1, R13 ;  /* 0x00000001100d7824 */ /* 0x000fc800078e020d */
[----:B0-----:R-:W-:-:S06]  /*1b00*/  IMAD.WIDE R14, R13, 0x4, R2 ;  /* 0x000000040d0e7825 */ /* 0x001fcc00078e0202 */
[----:B------:R-:W2:Y:S01]  /*1b10*/  LDG.E.CONSTANT R14, desc[UR10][R14.64] ;  /* 0x0000000a0e0e7981 */ /* 0x000ea2000c1e9900 */
[----:B------:R-:W0:Y:S01]  /*1b20*/  I2F.RP R16, R9 ;  /* 0x0000000900107306 */ /* 0x000e220000209400 */
[----:B------:R-:W1:Y:S01]  /*1b30*/  S2UR UR8, SR_CgaCtaId ;  /* 0x00000000000879c3 */ /* 0x000e620000008800 */
[----:B------:R-:W-:-:S06]  /*1b40*/  UMOV UR4, 0x400 ;  /* 0x0000040000047882 */ /* 0x000fcc0000000000 */
[----:B0-----:R-:W0:Y:S01]  /*1b50*/  MUFU.RCP R16, R16 ;  /* 0x0000001000107308 */ /* 0x001e220000001000 */
[----:B-1----:R-:W-:-:S06]  /*1b60*/  ULEA UR4, UR8, UR4, 0x18 ;  /* 0x0000000408047291 */ /* 0x002fcc000f8ec0ff */
[----:B------:R-:W-:Y:S02]  /*1b70*/  LEA R11, R10, UR4, 0x2 ;  /* 0x000000040a0b7c11 */ /* 0x000fe4000f8e10ff */
[----:B0-----:R-:W-:-:S06]  /*1b80*/  IADD3 R13, PT, PT, R16, 0xffffffe, RZ ;  /* 0x0ffffffe100d7810 */ /* 0x001fcc0007ffe0ff */
[----:B------:R-:W0:Y:S02]  /*1b90*/  F2I.FTZ.U32.TRUNC.NTZ R13, R13 ;  /* 0x0000000d000d7305 */ /* 0x000e24000021f000 */
[----:B0-----:R-:W-:-:S04]  /*1ba0*/  IMAD.MOV R12, RZ, RZ, -R13 ;  /* 0x000000ffff0c7224 */ /* 0x001fc800078e0a0d */
[----:B------:R-:W-:Y:S02]  /*1bb0*/  IMAD R9, R12, R9, RZ ;  /* 0x000000090c097224 */ /* 0x000fe400078e02ff */
[----:B------:R-:W-:-:S04]  /*1bc0*/  IMAD.MOV.U32 R12, RZ, RZ, RZ ;  /* 0x000000ffff0c7224 */ /* 0x000fc800078e00ff */
[----:B------:R-:W-:Y:S01]  /*1bd0*/  IMAD.HI.U32 R12, R13, R9, R12 ;  /* 0x000000090d0c7227 */ /* 0x000fe200078e000c */
[----:B--2---:R1:W-:Y:S06]  /*1be0*/  STS [R11], R14 ;  /* 0x0000000e0b007388 */ /* 0x0043ec0000000800 */
.L_x_29:
[----:B0-----:R-:W-:Y:S05]  /*1bf0*/  BSYNC.RECONVERGENT B1 ;  /* 0x0000000000017941 */ /* 0x001fea0003800200 */
.L_x_28:
[----:B------:R-:W-:-:S04]  /*1c00*/  IADD3 R10, PT, PT, R6, R10, RZ ;  /* 0x0000000a060a7210 */ /* 0x000fc80007ffe0ff */
[----:B------:R-:W-:-:S13]  /*1c10*/  ISETP.GE.AND P0, PT, R10, R7, PT ;  /* 0x000000070a00720c */ /* 0x000fda0003f06270 */
[----:B------:R-:W-:Y:S05]  /*1c20*/  @!P0 BRA `(.L_x_30) ;  /* 0xfffffffc00408947 */ /* 0x000fea000383ffff */
.L_x_27:
[----:B0-----:R-:W-:Y:S05]  /*1c30*/  BSYNC.RECONVERGENT B0 ;  /* 0x0000000000007941 */ /* 0x001fea0003800200 */
.L_x_26:
[----:B------:R-:W0:Y:S02]  /*1c40*/  LDCU UR4, c[0x0][0x3b4] ;  /* 0x00007680ff0477ac */ /* 0x000e240008000800 */
[----:B0-----:R-:W-:Y:S01]  /*1c50*/  UISETP.GE.AND UP0, UPT, UR4, 0x1, UPT ;  /* 0x000000010400788c */ /* 0x001fe2000bf06270 */
[----:B------:R-:W-:Y:S08]  /*1c60*/  BAR.SYNC.DEFER_BLOCKING 0x0 ;  /* 0x0000000000007b1d */ /* 0x000ff00000010000 */
[----:B------:R-:W-:Y:S05]  /*1c70*/  BRA.U !UP0, `(.L_x_31) ;  /* 0x0000003508ec7547 */ /* 0x000fea000b800000 */
[----:B------:R-:W0:Y:S01]  /*1c80*/  S2UR UR8, SR_CgaCtaId ;  /* 0x00000000000879c3 */ /* 0x000e220000008800 */
[----:B------:R-:W2:Y:S01]  /*1c90*/  LDCU UR17, c[0x0][0x3bc] ;  /* 0x00007780ff1177ac */ /* 0x000ea20008000800 */
[C---:B-1----:R-:W-:Y:S01]  /*1ca0*/  LOP3.LUT R11, R5.reuse, 0x7, RZ, 0xc0, !PT ;  /* 0x00000007050b7812 */ /* 0x042fe200078ec0ff */
[C---:B------:R-:W-:Y:S01]  /*1cb0*/  VIADD R9, R5.reuse, 0xffffffff ;  /* 0xffffffff05097836 */ /* 0x040fe20000000000 */
[C---:B------:R-:W-:Y:S01]  /*1cc0*/  LOP3.LUT R10, R5.reuse, 0xf, RZ, 0xc0, !PT ;  /* 0x0000000f050a7812 */ /* 0x040fe200078ec0ff */
[----:B------:R-:W1:Y:S01]  /*1cd0*/  LDCU UR9, c[0x0][0x3c0] ;  /* 0x00007800ff0977ac */ /* 0x000e620008000800 */
[----:B------:R-:W-:Y:S01]  /*1ce0*/  LOP3.LUT R12, R5, 0x3, RZ, 0xc0, !PT ;  /* 0x00000003050c7812 */ /* 0x000fe200078ec0ff */
[----:B------:R-:W-:Y:S01]  /*1cf0*/  VIADD R16, R11, 0xffffffff ;  /* 0xffffffff0b107836 */ /* 0x000fe20000000000 */
[C---:B------:R-:W-:Y:S01]  /*1d00*/  LOP3.LUT R3, R5.reuse, 0x7ffffff8, RZ, 0xc0, !PT ;  /* 0x7ffffff805037812 */ /* 0x040fe200078ec0ff */
[----:B------:R-:W-:Y:S01]  /*1d10*/  UMOV UR4, 0x400 ;  /* 0x0000040000047882 */ /* 0x000fe20000000000 */
[----:B------:R-:W-:Y:S01]  /*1d20*/  IADD3 R13, PT, PT, R10, -0x1, RZ ;  /* 0xffffffff0a0d7810 */ /* 0x000fe20007ffe0ff */
[----:B------:R-:W3:Y:S01]  /*1d30*/  LDCU UR18, c[0x0][0x360] ;  /* 0x00006c00ff1277ac */ /* 0x000ee20008000800 */
[C---:B--2-4-:R-:W-:Y:S01]  /*1d40*/  IMAD R2, R5.reuse, UR17, RZ ;  /* 0x0000001105027c24 */ /* 0x054fe2000f8e02ff */
[----:B------:R-:W2:Y:S01]  /*1d50*/  LDCU UR17, c[0x0][0x3b4] ;  /* 0x00007680ff1177ac */ /* 0x000ea20008000800 */
[C---:B-1----:R-:W-:Y:S01]  /*1d60*/  IMAD R7, R5.reuse, UR9, RZ ;  /* 0x0000000905077c24 */ /* 0x042fe2000f8e02ff */
[----:B0-----:R-:W-:Y:S01]  /*1d70*/  ULEA UR4, UR8, UR4, 0x18 ;  /* 0x0000000408047291 */ /* 0x001fe2000f8ec0ff */
[----:B------:R-:W-:-:S05]  /*1d80*/  LOP3.LUT R5, R5, 0x7ffffff0, RZ, 0xc0, !PT ;  /* 0x7ffffff005057812 */ /* 0x000fca00078ec0ff */
[----:B------:R-:W-:Y:S01]  /*1d90*/  LEA R2, R2, UR4, 0x2 ;  /* 0x0000000402027c11 */ /* 0x000fe2000f8e10ff */
[----:B------:R-:W-:-:S04]  /*1da0*/  UMOV UR4, URZ ;  /* 0x000000ff00047c82 */ /* 0x000fc80008000000 */
[----:B------:R-:W-:-:S04]  /*1db0*/  IMAD R4, R7, 0x4, R2 ;  /* 0x0000000407047824 */ /* 0x000fc800078e0202 */
[----:B--23--:R-:W-:-:S07]  /*1dc0*/  IMAD R6, R7, 0x4, R4 ;  /* 0x0000000407067824 */ /* 0x00cfce00078e0204 */
.L_x_87:
[----:B0-----:R-:W0:Y:S01]  /*1dd0*/  LDC R8, c[0x0][0x3c0] ;  /* 0x0000f000ff087b82 */ /* 0x001e220000000800 */
[----:B------:R-:W1:Y:S01]  /*1de0*/  LDCU UR9, c[0x0][0x3b8] ;  /* 0x00007700ff0977ac */ /* 0x000e620008000800 */
[----:B------:R-:W-:Y:S01]  /*1df0*/  BSSY.RECONVERGENT B0, `(.L_x_32) ;  /* 0x000005d000007945 */ /* 0x000fe20003800200 */
[----:B------:R-:W-:-:S05]  /*1e00*/  UIADD3 UR8, UPT, UPT, -UR4, URZ, URZ ;  /* 0x000000ff04087290 */ /* 0x000fca000fffe1ff */
[----:B------:R-:W0:Y:S01]  /*1e10*/  LDC R7, c[0x0][0x3b4] ;  /* 0x0000ed00ff077b82 */ /* 0x000e220000000800 */
[----:B-1----:R-:W-:Y:S02]  /*1e20*/  MOV R20, UR9 ;  /* 0x0000000900147c02 */ /* 0x002fe40008000f00 */
[----:B0-----:R-:W-:-:S03]  /*1e30*/  VIADDMNMX R7, R7, UR8, R8, PT ;  /* 0x0000000807077c46 */ /* 0x001fc6000b800108 */
[----:B------:R-:W0:Y:S01]  /*1e40*/  LDCU UR8, c[0x0][0x3b8] ;  /* 0x00007700ff0877ac */ /* 0x000e220008000800 */
[----:B------:R-:W-:Y:S01]  /*1e50*/  VIMNMX R8, PT, PT, R8, UR17, PT ;  /* 0x0000001108087c48 */ /* 0x000fe2000bfe0100 */
[----:B------:R-:W-:-:S05]  /*1e60*/  IMAD R17, R7, R20, RZ ;  /* 0x0000001407117224 */ /* 0x000fca00078e02ff */
[----:B------:R-:W-:-:S13]  /*1e70*/  ISETP.GE.AND P0, PT, R0, R17, PT ;  /* 0x000000110000720c */ /* 0x000fda0003f06270 */
[----:B0-----:R-:W-:Y:S05]  /*1e80*/  @P0 BRA `(.L_x_33) ;  /* 0x00000004004c0947 */ /* 0x001fea0003800000 */
[-C--:B------:R-:W-:Y:S01]  /*1e90*/  IABS R19, R20.reuse ;  /* 0x0000001400137213 */ /* 0x080fe20000000000 */
[----:B------:R-:W-:Y:S01]  /*1ea0*/  BSSY.RECONVERGENT B1, `(.L_x_34) ;  /* 0x0000029000017945 */ /* 0x000fe20003800200 */
[----:B------:R-:W-:Y:S01]  /*1eb0*/  ISETP.NE.AND P3, PT, R20, RZ, PT ;  /* 0x000000ff1400720c */ /* 0x000fe20003f65270 */
[----:B------:R-:W-:Y:S01]  /*1ec0*/  IMAD.MOV.U32 R24, RZ, RZ, R0 ;  /* 0x000000ffff187224 */ /* 0x000fe200078e0000 */
[----:B------:R-:W0:Y:S01]  /*1ed0*/  I2F.RP R18, R19 ;  /* 0x0000001300127306 */ /* 0x000e220000209400 */
[----:B------:R-:W-:-:S07]  /*1ee0*/  LOP3.LUT R20, RZ, R20, RZ, 0x33, !PT ;  /* 0x00000014ff147212 */ /* 0x000fce00078e33ff */
[----:B0-----:R-:W0:Y:S02]  /*1ef0*/  MUFU.RCP R18, R18 ;  /* 0x0000001200127308 */ /* 0x001e240000001000 */
[----:B0-----:R-:W-:-:S06]  /*1f00*/  VIADD R14, R18, 0xffffffe ;  /* 0x0ffffffe120e7836 */ /* 0x001fcc0000000000 */
[----:B------:R0:W1:Y:S02]  /*1f10*/  F2I.FTZ.U32.TRUNC.NTZ R15, R14 ;  /* 0x0000000e000f7305 */ /* 0x000064000021f000 */
[----:B0-----:R-:W-:Y:S02]  /*1f20*/  HFMA2 R14, -RZ, RZ, 0, 0 ;  /* 0x00000000ff0e7431 */ /* 0x001fe400000001ff */
[----:B-1----:R-:W-:-:S04]  /*1f30*/  IMAD.MOV R22, RZ, RZ, -R15 ;  /* 0x000000ffff167224 */ /* 0x002fc800078e0a0f */
[----:B------:R-:W-:-:S04]  /*1f40*/  IMAD R21, R22, R19, RZ ;  /* 0x0000001316157224 */ /* 0x000fc800078e02ff */
[----:B------:R-:W-:-:S07]  /*1f50*/  IMAD.HI.U32 R22, R15, R21, R14 ;  /* 0x000000150f167227 */ /* 0x000fce00078e000e */
.L_x_35:
[----:B0-----:R-:W0:Y:S01]  /*1f60*/  LDC R21, c[0x0][0x3b8] ;  /* 0x0000ee00ff157b82 */ /* 0x001e220000000800 */
[----:B------:R-:W-:-:S05]  /*1f70*/  IABS R15, R24 ;  /* 0x00000018000f7213 */ /* 0x000fca0000000000 */
[----:B------:R-:W-:-:S04]  /*1f80*/  IMAD.HI.U32 R14, R22, R15, RZ ;  /* 0x0000000f160e7227 */ /* 0x000fc800078e00ff */
[----:B------:R-:W-:Y:S01]  /*1f90*/  IMAD.MOV R26, RZ, RZ, -R14 ;  /* 0x000000ffff1a7224 */ /* 0x000fe200078e0a0e */
[----:B0-----:R-:W-:-:S05]  /*1fa0*/  IABS R18, R21 ;  /* 0x0000001500127213 */ /* 0x001fca0000000000 */
[----:B------:R-:W-:Y:S01]  /*1fb0*/  IMAD R26, R18, R26, R15 ;  /* 0x0000001a121a7224 */ /* 0x000fe200078e020f */
[----:B------:R-:W-:-:S04]  /*1fc0*/  LOP3.LUT R15, R24, R21, RZ, 0x3c, !PT ;  /* 0x00000015180f7212 */ /* 0x000fc800078e3cff */
[----:B------:R-:W-:Y:S02]  /*1fd0*/  ISETP.GT.U32.AND P1, PT, R19, R26, PT ;  /* 0x0000001a1300720c */ /* 0x000fe40003f24070 */
[----:B------:R-:W-:-:S11]  /*1fe0*/  ISETP.GE.AND P2, PT, R15, RZ, PT ;  /* 0x000000ff0f00720c */ /* 0x000fd60003f46270 */
[----:B------:R-:W-:Y:S01]  /*1ff0*/  @!P1 IADD3 R26, PT, PT, R26, -R18, RZ ;  /* 0x800000121a1a9210 */ /* 0x000fe20007ffe0ff */
[----:B------:R-:W-:-:S03]  /*2000*/  @!P1 VIADD R14, R14, 0x1 ;  /* 0x000000010e0e9836 */ /* 0x000fc60000000000 */
[----:B------:R-:W-:-:S13]  /*2010*/  ISETP.GE.U32.AND P0, PT, R26, R19, PT ;  /* 0x000000131a00720c */ /* 0x000fda0003f06070 */
[----:B------:R-:W-:-:S05]  /*2020*/  @P0 VIADD R14, R14, 0x1 ;  /* 0x000000010e0e0836 */ /* 0x000fca0000000000 */
[----:B------:R-:W-:Y:S02]  /*2030*/  MOV R23, R14 ;  /* 0x0000000e00177202 */ /* 0x000fe40000000f00 */
[----:B------:R-:W0:Y:S03]  /*2040*/  LDC.64 R14, c[0x0][0x388] ;  /* 0x0000e200ff0e7b82 */ /* 0x000e260000000a00 */
[----:B------:R-:W-:-:S05]  /*2050*/  @!P2 IMAD.MOV R23, RZ, RZ, -R23 ;  /* 0x000000ffff17a224 */ /* 0x000fca00078e0a17 */
[----:B------:R-:W-:-:S04]  /*2060*/  SEL R23, R20, R23, !P3 ;  /* 0x0000001714177207 */ /* 0x000fc80005800000 */
[----:B------:R-:W-:Y:S01]  /*2070*/  IADD3 R28, PT, PT, R23, UR4, RZ ;  /* 0x00000004171c7c10 */ /* 0x000fe2000fffe0ff */
[----:B------:R-:W-:-:S04]  /*2080*/  IMAD.MOV R26, RZ, RZ, -R23 ;  /* 0x000000ffff1a7224 */ /* 0x000fc800078e0a17 */
[----:B------:R-:W-:-:S04]  /*2090*/  IMAD R26, R21, R26, R24 ;  /* 0x0000001a151a7224 */ /* 0x000fc800078e0218 */
[----:B------:R-:W-:-:S04]  /*20a0*/  IMAD R26, R21, UR7, R26 ;  /* 0x00000007151a7c24 */ /* 0x000fc8000f8e021a */
[----:B------:R-:W-:-:S04]  /*20b0*/  IMAD R23, R28, R21, R26 ;  /* 0x000000151c177224 */ /* 0x000fc800078e021a */
[----:B0-----:R-:W-:-:S06]  /*20c0*/  IMAD.WIDE R14, R23, 0x4, R14 ;  /* 0x00000004170e7825 */ /* 0x001fcc00078e020e */
[----:B------:R-:W2:Y:S01]  /*20d0*/  LDG.E.CONSTANT R14, desc[UR10][R14.64] ;  /* 0x0000000a0e0e7981 */ /* 0x000ea2000c1e9900 */
[C---:B------:R-:W-:Y:S02]  /*20e0*/  IMAD R23, R24.reuse, 0x4, R2 ;  /* 0x0000000418177824 */ /* 0x040fe400078e0202 */
[----:B------:R-:W-:-:S05]  /*20f0*/  VIADD R24, R24, UR18 ;  /* 0x0000001218187c36 */ /* 0x000fca0008000000 */
[----:B------:R-:W-:Y:S01]  /*2100*/  ISETP.GE.AND P0, PT, R24, R17, PT ;  /* 0x000000111800720c */ /* 0x000fe20003f06270 */
[----:B--2---:R0:W-:-:S12]  /*2110*/  STS [R23], R14 ;  /* 0x0000000e17007388 */ /* 0x0041d80000000800 */
[----:B------:R-:W-:Y:S05]  /*2120*/  @!P0 BRA `(.L_x_35) ;  /* 0xfffffffc008c8947 */ /* 0x000fea000383ffff */
[----:B------:R-:W-:Y:S05]  /*2130*/  BSYNC.RECONVERGENT B1 ;  /* 0x0000000000017941 */ /* 0x000fea0003800200 */
.L_x_34:
[----:B------:R-:W1:Y:S01]  /*2140*/  I2F.RP R20, R18 ;  /* 0x0000001200147306 */ /* 0x000e620000209400 */
[----:B------:R-:W-:Y:S02]  /*2150*/  ISETP.NE.AND P3, PT, R21, RZ, PT ;  /* 0x000000ff1500720c */ /* 0x000fe40003f65270 */
[----:B------:R-:W-:Y:S02]  /*2160*/  LOP3.LUT R21, RZ, R21, RZ, 0x33, !PT ;  /* 0x00000015ff157212 */ /* 0x000fe400078e33ff */
[----:B0-----:R-:W-:-:S03]  /*2170*/  MOV R23, R0 ;  /* 0x0000000000177202 */ /* 0x001fc60000000f00 */
[----:B-1----:R-:W0:Y:S02]  /*2180*/  MUFU.RCP R20, R20 ;  /* 0x0000001400147308 */ /* 0x002e240000001000 */
[----:B0-----:R-:W-:-:S06]  /*2190*/  IADD3 R14, PT, PT, R20, 0xffffffe, RZ ;  /* 0x0ffffffe140e7810 */ /* 0x001fcc0007ffe0ff */
[----:B------:R0:W1:Y:S02]  /*21a0*/  F2I.FTZ.U32.TRUNC.NTZ R15, R14 ;  /* 0x0000000e000f7305 */ /* 0x000064000021f000 */
[----:B0-----:R-:W-:Y:S02]  /*21b0*/  IMAD.MOV.U32 R14, RZ, RZ, RZ ;  /* 0x000000ffff0e7224 */ /* 0x001fe400078e00ff */
[----:B-1----:R-:W-:-:S04]  /*21c0*/  IMAD.MOV R19, RZ, RZ, -R15 ;  /* 0x000000ffff137224 */ /* 0x002fc800078e0a0f */
[----:B------:R-:W-:-:S04]  /*21d0*/  IMAD R19, R19, R18, RZ ;  /* 0x0000001213137224 */ /* 0x000fc800078e02ff */
[----:B------:R-:W-:-:S07]  /*21e0*/  IMAD.HI.U32 R19, R15, R19, R14 ;  /* 0x000000130f137227 */ /* 0x000fce00078e000e */
.L_x_36:
[----:B------:R-:W-:Y:S01]  /*21f0*/  IABS R22, R23 ;  /* 0x0000001700167213 */ /* 0x000fe20000000000 */
[----:B------:R-:W-:-:S04]  /*2200*/  IMAD.U32 R20, RZ, RZ, UR8 ;  /* 0x00000008ff147e24 */ /* 0x000fc8000f8e00ff */
[----:B0-----:R-:W-:Y:S01]  /*2210*/  IMAD.HI.U32 R14, R19, R22, RZ ;  /* 0x00000016130e7227 */ /* 0x001fe200078e00ff */
[----:B------:R-:W-:-:S03]  /*2220*/  IABS R24, R20 ;  /* 0x0000001400187213 */ /* 0x000fc60000000000 */
[----:B------:R-:W-:-:S04]  /*2230*/  IMAD.MOV R15, RZ, RZ, -R14 ;  /* 0x000000ffff0f7224 */ /* 0x000fc800078e0a0e */
[----:B------:R-:W-:-:S05]  /*2240*/  IMAD R15, R24, R15, R22 ;  /* 0x0000000f180f7224 */ /* 0x000fca00078e0216 */
[----:B------:R-:W-:-:S13]  /*2250*/  ISETP.GT.U32.AND P1, PT, R18, R15, PT ;  /* 0x0000000f1200720c */ /* 0x000fda0003f24070 */
[----:B------:R-:W-:Y:S01]  /*2260*/  @!P1 IADD3 R15, PT, PT, R15, -R24, RZ ;  /* 0x800000180f0f9210 */ /* 0x000fe20007ffe0ff */
[----:B------:R-:W-:-:S03]  /*2270*/  @!P1 VIADD R14, R14, 0x1 ;  /* 0x000000010e0e9836 */ /* 0x000fc60000000000 */
[----:B------:R-:W-:Y:S02]  /*2280*/  ISETP.GE.U32.AND P0, PT, R15, R18, PT ;  /* 0x000000120f00720c */ /* 0x000fe40003f06070 */
[----:B------:R-:W-:-:S04]  /*2290*/  LOP3.LUT R15, R23, R20, RZ, 0x3c, !PT ;  /* 0x00000014170f7212 */ /* 0x000fc800078e3cff */
[----:B------:R-:W-:-:S07]  /*22a0*/  ISETP.GE.AND P2, PT, R15, RZ, PT ;  /* 0x000000ff0f00720c */ /* 0x000fce0003f46270 */
        /* <DEDUP_REMOVED lines=17> */
.L_x_33:
[----:B------:R-:W-:Y:S05]  /*23c0*/  BSYNC.RECONVERGENT B0 ;  /* 0x0000000000007941 */ /* 0x000fea0003800200 */
.L_x_32:
[-C--:B------:R-:W-:Y:S01]  /*23d0*/  IABS R17, R7.reuse ;  /* 0x0000000700117213 */ /* 0x080fe20000000000 */
[----:B------:R-:W1:Y:S01]  /*23e0*/  LDCU UR22, c[0x0][0x3b8] ;  /* 0x00007700ff1677ac */ /* 0x000e620008000800 */
[----:B------:R-:W-:Y:S01]  /*23f0*/  IABS R21, R0 ;  /* 0x0000000000157213 */ /* 0x000fe20000000000 */
[----:B------:R-:W-:Y:S01]  /*2400*/  BSSY.RECONVERGENT B0, `(.L_x_37) ;  /* 0x00000c8000007945 */ /* 0x000fe20003800200 */
[----:B------:R-:W2:Y:S01]  /*2410*/  I2F.RP R18, R17 ;  /* 0x0000001100127306 */ /* 0x000ea20000209400 */
[----:B------:R-:W-:Y:S01]  /*2420*/  IABS R23, R7 ;  /* 0x0000000700177213 */ /* 0x000fe20000000000 */
[----:B------:R-:W3:Y:S01]  /*2430*/  LDCU UR19, c[0x0][0x3c0] ;  /* 0x00007800ff1377ac */ /* 0x000ee20008000800 */
[----:B------:R-:W4:Y:S01]  /*2440*/  LDCU UR26, c[0x0][0x3c4] ;  /* 0x00007880ff1a77ac */ /* 0x000f220008000800 */
[----:B------:R-:W0:Y:S04]  /*2450*/  LDCU.64 UR20, c[0x0][0x398] ;  /* 0x00007300ff1477ac */ /* 0x000e280008000a00 */
[----:B--2---:R-:W0:Y:S02]  /*2460*/  MUFU.RCP R18, R18 ;  /* 0x0000001200127308 */ /* 0x004e240000001000 */
[----:B0-----:R-:W-:Y:S01]  /*2470*/  IADD3 R14, PT, PT, R18, 0xffffffe, RZ ;  /* 0x0ffffffe120e7810 */ /* 0x001fe20007ffe0ff */
[----:B------:R-:W-:-:S05]  /*2480*/  IMAD.MOV R18, RZ, RZ, -R23 ;  /* 0x000000ffff127224 */ /* 0x000fca00078e0a17 */
[----:B------:R0:W2:Y:S02]  /*2490*/  F2I.FTZ.U32.TRUNC.NTZ R15, R14 ;  /* 0x0000000e000f7305 */ /* 0x0000a4000021f000 */
[----:B0-----:R-:W-:Y:S02]  /*24a0*/  HFMA2 R14, -RZ, RZ, 0, 0 ;  /* 0x00000000ff0e7431 */ /* 0x001fe400000001ff */
[----:B--2---:R-:W-:-:S04]  /*24b0*/  IMAD.MOV R22, RZ, RZ, -R15 ;  /* 0x000000ffff167224 */ /* 0x004fc800078e0a0f */
[----:B------:R-:W-:Y:S02]  /*24c0*/  IMAD R19, R22, R17, RZ ;  /* 0x0000001116137224 */ /* 0x000fe400078e02ff */
[----:B------:R-:W-:Y:S02]  /*24d0*/  IMAD.MOV.U32 R22, RZ, RZ, R21 ;  /* 0x000000ffff167224 */ /* 0x000fe400078e0015 */
[----:B------:R-:W-:Y:S01]  /*24e0*/  IMAD.HI.U32 R15, R15, R19, R14 ;  /* 0x000000130f0f7227 */ /* 0x000fe200078e000e */
[-C--:B------:R-:W-:Y:S02]  /*24f0*/  LOP3.LUT R14, R0, R7.reuse, RZ, 0x3c, !PT ;  /* 0x00000007000e7212 */ /* 0x080fe400078e3cff */
[----:B------:R-:W-:Y:S01]  /*2500*/  LOP3.LUT R19, RZ, R7, RZ, 0x33, !PT ;  /* 0x00000007ff137212 */ /* 0x000fe200078e33ff */
[----:B------:R-:W-:Y:S01]  /*2510*/  BAR.SYNC.DEFER_BLOCKING 0x0 ;  /* 0x0000000000007b1d */ /* 0x000fe20000010000 */
[----:B------:R-:W-:Y:S01]  /*2520*/  ISETP.GE.AND P2, PT, R14, RZ, PT ;  /* 0x000000ff0e00720c */ /* 0x000fe20003f46270 */
[----:B------:R-:W-:-:S04]  /*2530*/  IMAD.HI.U32 R15, R15, R22, RZ ;  /* 0x000000160f0f7227 */ /* 0x000fc800078e00ff */
[----:B------:R-:W-:-:S05]  /*2540*/  IMAD R22, R15, R18, R22 ;  /* 0x000000120f167224 */ /* 0x000fca00078e0216 */
[----:B------:R-:W-:-:S13]  /*2550*/  ISETP.GT.U32.AND P1, PT, R17, R22, PT ;  /* 0x000000161100720c */ /* 0x000fda0003f24070 */
[----:B------:R-:W-:Y:S01]  /*2560*/  @!P1 IMAD.IADD R22, R22, 0x1, -R17 ;  /* 0x0000000116169824 */ /* 0x000fe200078e0a11 */
[----:B------:R-:W-:-:S04]  /*2570*/  @!P1 IADD3 R15, PT, PT, R15, 0x1, RZ ;  /* 0x000000010f0f9810 */ /* 0x000fc80007ffe0ff */
[----:B------:R-:W-:-:S13]  /*2580*/  ISETP.GE.U32.AND P0, PT, R22, R17, PT ;  /* 0x000000111600720c */ /* 0x000fda0003f06070 */
[----:B------:R-:W-:Y:S01]  /*2590*/  @P0 VIADD R15, R15, 0x1 ;  /* 0x000000010f0f0836 */ /* 0x000fe20000000000 */
[----:B------:R-:W-:-:S03]  /*25a0*/  ISETP.NE.AND P0, PT, R7, RZ, PT ;  /* 0x000000ff0700720c */ /* 0x000fc60003f05270 */
[----:B------:R-:W-:-:S05]  /*25b0*/  @!P2 IMAD.MOV R15, RZ, RZ, -R15 ;  /* 0x000000ffff0fa224 */ /* 0x000fca00078e0a0f */
[----:B------:R-:W-:-:S04]  /*25c0*/  SEL R18, R19, R15, !P0 ;  /* 0x0000000f13127207 */ /* 0x000fc80004000000 */
[----:B------:R-:W-:-:S13]  /*25d0*/  ISETP.GE.AND P1, PT, R18, UR13, PT ;  /* 0x0000000d12007c0c */ /* 0x000fda000bf26270 */
[----:B-1-34-:R-:W-:Y:S05]  /*25e0*/  @P1 BRA `(.L_x_38) ;  /* 0x0000000800a41947 */ /* 0x01afea0003800000 */
[----:B------:R-:W0:Y:S01]  /*25f0*/  I2F.U32.RP R21, R7 ;  /* 0x0000000700157306 */ /* 0x000e220000209000 */
[----:B------:R-:W-:Y:S01]  /*2600*/  IMAD.MOV R23, RZ, RZ, -R7 ;  /* 0x000000ffff177224 */ /* 0x000fe200078e0a07 */
[----:B------:R-:W-:Y:S02]  /*2610*/  ISETP.GE.AND P2, PT, R0, RZ, PT ;  /* 0x000000ff0000720c */ /* 0x000fe40003f46270 */
[----:B------:R-:W-:Y:S01]  /*2620*/  ISETP.GT.U32.AND P4, PT, R17, R22, PT ;  /* 0x000000161100720c */ /* 0x000fe20003f84070 */
[----:B------:R-:W-:-:S03]  /*2630*/  IMAD.IADD R17, R22, 0x1, -R17 ;  /* 0x0000000116117824 */ /* 0x000fc600078e0a11 */
[----:B0-----:R-:W0:Y:S02]  /*2640*/  MUFU.RCP R21, R21 ;  /* 0x0000001500157308 */ /* 0x001e240000001000 */
[----:B0-----:R-:W-:-:S06]  /*2650*/  IADD3 R14, PT, PT, R21, 0xffffffe, RZ ;  /* 0x0ffffffe150e7810 */ /* 0x001fcc0007ffe0ff */
[----:B------:R0:W1:Y:S02]  /*2660*/  F2I.FTZ.U32.TRUNC.NTZ R15, R14 ;  /* 0x0000000e000f7305 */ /* 0x000064000021f000 */
[----:B0-----:R-:W-:Y:S02]  /*2670*/  IMAD.MOV.U32 R14, RZ, RZ, RZ ;  /* 0x000000ffff0e7224 */ /* 0x001fe400078e00ff */
[----:B-1----:R-:W-:-:S04]  /*2680*/  IMAD R23, R23, R15, RZ ;  /* 0x0000000f17177224 */ /* 0x002fc800078e02ff */
[----:B------:R-:W-:Y:S01]  /*2690*/  IMAD.HI.U32 R15, R15, R23, R14 ;  /* 0x000000170f0f7227 */ /* 0x000fe200078e000e */
[----:B------:R-:W-:-:S05]  /*26a0*/  SEL R14, R17, R22, !P4 ;  /* 0x00000016110e7207 */ /* 0x000fca0006000000 */
[----:B------:R-:W-:-:S04]  /*26b0*/  IMAD.HI.U32 R24, R15, UR18, RZ ;  /* 0x000000120f187c27 */ /* 0x000fc8000f8e00ff */
[----:B------:R-:W-:Y:S01]  /*26c0*/  @!P2 IMAD.MOV R14, RZ, RZ, -R14 ;  /* 0x000000ffff0ea224 */ /* 0x000fe200078e0a0e */
[----:B------:R-:W-:Y:S02]  /*26d0*/  IADD3 R26, PT, PT, -R24, RZ, RZ ;  /* 0x000000ff181a7210 */ /* 0x000fe40007ffe1ff */
[----:B------:R-:W-:Y:S02]  /*26e0*/  ISETP.NE.U32.AND P2, PT, R7, RZ, PT ;  /* 0x000000ff0700720c */ /* 0x000fe40003f45070 */
[----:B------:R-:W-:Y:S01]  /*26f0*/  SEL R14, R19, R14, !P0 ;  /* 0x0000000e130e7207 */ /* 0x000fe20004000000 */
[----:B------:R-:W-:-:S03]  /*2700*/  IMAD R26, R7, R26, UR18 ;  /* 0x00000012071a7e24 */ /* 0x000fc6000f8e021a */
[----:B------:R-:W-:Y:S02]  /*2710*/  IADD3 R15, PT, PT, R14, UR4, RZ ;  /* 0x000000040e0f7c10 */ /* 0x000fe4000fffe0ff */
[----:B------:R-:W-:-:S13]  /*2720*/  ISETP.GE.U32.AND P3, PT, R26, R7, PT ;  /* 0x000000071a00720c */ /* 0x000fda0003f66070 */
[----:B------:R-:W-:Y:S01]  /*2730*/  @P3 IMAD.IADD R26, R26, 0x1, -R7 ;  /* 0x000000011a1a3824 */ /* 0x000fe200078e0a07 */
[----:B------:R-:W-:Y:S02]  /*2740*/  @P3 IADD3 R24, PT, PT, R24, 0x1, RZ ;  /* 0x0000000118183810 */ /* 0x000fe40007ffe0ff */
[----:B------:R-:W-:Y:S02]  /*2750*/  ISETP.GT.AND P3, PT, R20, RZ, PT ;  /* 0x000000ff1400720c */ /* 0x000fe40003f64270 */
[----:B------:R-:W-:-:S13]  /*2760*/  ISETP.GE.U32.AND P1, PT, R26, R7, PT ;  /* 0x000000071a00720c */ /* 0x000fda0003f26070 */
[----:B------:R-:W-:-:S05]  /*2770*/  @P1 VIADD R24, R24, 0x1 ;  /* 0x0000000118181836 */ /* 0x000fca0000000000 */
[----:B------:R-:W-:Y:S01]  /*2780*/  SEL R19, R19, R24, !P2 ;  /* 0x0000001813137207 */ /* 0x000fe20005000000 */
[----:B------:R-:W-:Y:S06]  /*2790*/  @P3 BRA `(.L_x_39) ;  /* 0x0000000000483947 */ /* 0x000fec0003800000 */
[----:B------:R-:W-:Y:S01]  /*27a0*/  BSSY.RECONVERGENT B1, `(.L_x_40) ;  /* 0x0000010000017945 */ /* 0x000fe20003800200 */
[----:B------:R-:W-:-:S13]  /*27b0*/  ISETP.GE.AND P2, PT, R7, RZ, PT ;  /* 0x000000ff0700720c */ /* 0x000fda0003f46270 */
.L_x_42:
[----:B0-----:R-:W-:Y:S05]  /*27c0*/  @!P2 BRA `(.L_x_41) ;  /* 0x000000000028a947 */ /* 0x001fea0003800000 */
[C---:B------:R-:W-:Y:S02]  /*27d0*/  VIADD R20, R18.reuse, UR6 ;  /* 0x0000000612147c36 */ /* 0x040fe40008000000 */
[----:B------:R-:W-:Y:S01]  /*27e0*/  FMUL R22, RZ, UR26 ;  /* 0x0000001aff167c20 */ /* 0x000fe20008400000 */
[----:B------:R-:W-:Y:S01]  /*27f0*/  ISETP.NE.U32.AND P0, PT, RZ, UR20, PT ;  /* 0x00000014ff007c0c */ /* 0x000fe2000bf05070 */
[----:B------:R-:W-:Y:S01]  /*2800*/  IMAD R21, R18, UR19, R14 ;  /* 0x0000001312157c24 */ /* 0x000fe2000f8e020e */
[----:B------:R-:W-:Y:S02]  /*2810*/  ISETP.GT.AND P1, PT, R15, R20, PT ;  /* 0x000000140f00720c */ /* 0x000fe40003f24270 */
[----:B------:R-:W-:Y:S01]  /*2820*/  ISETP.NE.AND.EX P0, PT, RZ, UR21, PT, P0 ;  /* 0x00000015ff007c0c */ /* 0x000fe2000bf05300 */
[----:B------:R-:W-:Y:S01]  /*2830*/  IMAD R20, R21, 0x4, R6 ;  /* 0x0000000415147824 */ /* 0x000fe200078e0206 */
[----:B------:R-:W-:-:S04]  /*2840*/  FSEL R17, R22, -INF , !P1 ;  /* 0xff80000016117808 */ /* 0x000fc80004800000 */
[----:B------:R-:W-:-:S05]  /*2850*/  FSEL R17, R22, R17, !P0 ;  /* 0x0000001116117208 */ /* 0x000fca0004000000 */
[----:B------:R0:W-:Y:S02]  /*2860*/  STS [R20], R17 ;  /* 0x0000001114007388 */ /* 0x0001e40000000800 */
.L_x_41:
[----:B------:R-:W-:-:S04]  /*2870*/  IADD3 R18, PT, PT, R19, R18, RZ ;  /* 0x0000001213127210 */ /* 0x000fc80007ffe0ff */
[----:B------:R-:W-:-:S13]  /*2880*/  ISETP.GE.AND P0, PT, R18, UR13, PT ;  /* 0x0000000d12007c0c */ /* 0x000fda000bf06270 */
[----:B------:R-:W-:Y:S05]  /*2890*/  @!P0 BRA `(.L_x_42) ;  /* 0xfffffffc00c88947 */ /* 0x000fea000383ffff */
[----:B------:R-:W-:Y:S05]  /*28a0*/  BSYNC.RECONVERGENT B1 ;  /* 0x0000000000017941 */ /* 0x000fea0003800200 */
.L_x_40:
[----:B------:R-:W-:Y:S05]  /*28b0*/  BRA `(.L_x_38) ;  /* 0x0000000400f07947 */ /* 0x000fea0003800000 */
.L_x_39:
[----:B------:R-:W-:-:S13]  /*28c0*/  ISETP.GT.AND P0, PT, R7, -0x1, PT ;  /* 0xffffffff0700780c */ /* 0x000fda0003f04270 */
[----:B0-----:R-:W-:Y:S05]  /*28d0*/  @!P0 BRA `(.L_x_43) ;  /* 0x0000000400dc8947 */ /* 0x001fea0003800000 */
[----:B------:R-:W-:Y:S01]  /*28e0*/  ISETP.GE.U32.AND P0, PT, R9, 0x7, PT ;  /* 0x000000070900780c */ /* 0x000fe20003f06070 */
[----:B------:R-:W-:Y:S01]  /*28f0*/  BSSY.RECONVERGENT B1, `(.L_x_44) ;  /* 0x000002b000017945 */ /* 0x000fe20003800200 */
[----:B------:R-:W-:Y:S02]  /*2900*/  IMAD.MOV.U32 R17, RZ, RZ, RZ ;  /* 0x000000ffff117224 */ /* 0x000fe400078e00ff */
[----:B------:R-:W-:-:S09]  /*2910*/  IMAD.MOV.U32 R21, RZ, RZ, RZ ;  /* 0x000000ffff157224 */ /* 0x000fd200078e00ff */
[----:B------:R-:W-:Y:S05]  /*2920*/  @!P0 BRA `(.L_x_45) ;  /* 0x00000000009c8947 */ /* 0x000fea0003800000 */
[----:B------:R-:W0:Y:S01]  /*2930*/  S2R R23, SR_CgaCtaId ;  /* 0x0000000000177919 */ /* 0x000e220000008800 */
[----:B------:R-:W-:Y:S01]  /*2940*/  MOV R20, 0x400 ;  /* 0x0000040000147802 */ /* 0x000fe20000000f00 */
[----:B------:R-:W-:Y:S01]  /*2950*/  BSSY.RECONVERGENT B2, `(.L_x_46) ;  /* 0x0000023000027945 */ /* 0x000fe20003800200 */
[----:B------:R-:W-:Y:S01]  /*2960*/  MOV R17, RZ ;  /* 0x000000ff00117202 */ /* 0x000fe20000000f00 */
[----:B------:R-:W-:Y:S01]  /*2970*/  IMAD.MOV.U32 R21, RZ, RZ, RZ ;  /* 0x000000ffff157224 */ /* 0x000fe200078e00ff */
[----:B0-----:R-:W-:-:S07]  /*2980*/  LEA R20, R23, R20, 0x18 ;  /* 0x0000001417147211 */ /* 0x001fce00078ec0ff */
.L_x_47:
[--C-:B------:R-:W-:Y:S02]  /*2990*/  IMAD R23, R18, UR22, R21.reuse ;  /* 0x0000001612177c24 */ /* 0x100fe4000f8e0215 */
[----:B------:R-:W-:Y:S02]  /*29a0*/  IMAD R25, R14, UR22, R21 ;  /* 0x000000160e197c24 */ /* 0x000fe4000f8e0215 */
[----:B------:R-:W-:Y:S02]  /*29b0*/  IMAD R22, R23, 0x4, R20 ;  /* 0x0000000417167824 */ /* 0x000fe400078e0214 */
[----:B------:R-:W-:Y:S01]  /*29c0*/  VIADD R21, R21, 0x8 ;  /* 0x0000000815157836 */ /* 0x000fe20000000000 */
[----:B------:R-:W-:Y:S02]  /*29d0*/  LEA R23, R25, R2, 0x2 ;  /* 0x0000000219177211 */ /* 0x000fe400078e10ff */
[----:B------:R-:W-:Y:S02]  /*29e0*/  LDS R24, [R22] ;  /* 0x0000000016187984 */ /* 0x000fe40000000800 */
[----:B------:R-:W-:-:S02]  /*29f0*/  ISETP.NE.AND P0, PT, R21, R3, PT ;  /* 0x000000031500720c */ /* 0x000fc40003f05270 */
[----:B------:R-:W0:Y:S04]  /*2a00*/  LDS R25, [R23] ;  /* 0x0000000017197984 */ /* 0x000e280000000800 */
[----:B------:R-:W-:Y:S04]  /*2a10*/  LDS R26, [R22+0x1c] ;  /* 0x00001c00161a7984 */ /* 0x000fe80000000800 */
[----:B------:R-:W-:Y:S01]  /*2a20*/  LDS R27, [R23+0x1c] ;  /* 0x00001c00171b7984 */ /* 0x000fe20000000800 */
[----:B0-----:R-:W-:-:S03]  /*2a30*/  FFMA R24, R24, R25, R17 ;  /* 0x0000001918187223 */ /* 0x001fc60000000011 */
[----:B------:R-:W-:Y:S04]  /*2a40*/  LDS R17, [R22+0x4] ;  /* 0x0000040016117984 */ /* 0x000fe80000000800 */
[----:B------:R-:W0:Y:S02]  /*2a50*/  LDS R25, [R23+0x4] ;  /* 0x0000040017197984 */ /* 0x000e240000000800 */
[----:B0-----:R-:W-:Y:S02]  /*2a60*/  FFMA R17, R17, R25, R24 ;  /* 0x0000001911117223 */ /* 0x001fe40000000018 */
[----:B------:R-:W-:Y:S04]  /*2a70*/  LDS R24, [R22+0x8] ;  /* 0x0000080016187984 */ /* 0x000fe80000000800 */
[----:B------:R-:W0:Y:S02]  /*2a80*/  LDS R25, [R23+0x8] ;  /* 0x0000080017197984 */ /* 0x000e240000000800 */
[----:B0-----:R-:W-:-:S02]  /*2a90*/  FFMA R17, R24, R25, R17 ;  /* 0x0000001918117223 */ /* 0x001fc40000000011 */
        /* <DEDUP_REMOVED lines=11> */
[----:B0-----:R-:W-:-:S04]  /*2b50*/  FFMA R17, R24, R25, R17 ;  /* 0x0000001918117223 */ /* 0x001fc80000000011 */
[----:B------:R-:W-:Y:S01]  /*2b60*/  FFMA R17, R26, R27, R17 ;  /* 0x0000001b1a117223 */ /* 0x000fe20000000011 */
[----:B------:R-:W-:Y:S06]  /*2b70*/  @P0 BRA `(.L_x_47) ;  /* 0xfffffffc00840947 */ /* 0x000fec000383ffff */
[----:B------:R-:W-:Y:S05]  /*2b80*/  BSYNC.RECONVERGENT B2 ;  /* 0x0000000000027941 */ /* 0x000fea0003800200 */
.L_x_46:
[----:B------:R-:W-:-:S07]  /*2b90*/  IMAD.MOV.U32 R21, RZ, RZ, R3 ;  /* 0x000000ffff157224 */ /* 0x000fce00078e0003 */
.L_x_45:
[----:B------:R-:W-:Y:S05]  /*2ba0*/  BSYNC.RECONVERGENT B1 ;  /* 0x0000000000017941 */ /* 0x000fea0003800200 */
.L_x_44:
[----:B------:R-:W-:Y:S01]  /*2bb0*/  ISETP.NE.AND P0, PT, R11, RZ, PT ;  /* 0x000000ff0b00720c */ /* 0x000fe20003f05270 */
[----:B------:R-:W-:-:S12]  /*2bc0*/  BSSY.RECONVERGENT B1, `(.L_x_48) ;  /* 0x000003d000017945 */ /* 0x000fd80003800200 */
[----:B------:R-:W-:Y:S05]  /*2bd0*/  @!P0 BRA `(.L_x_49) ;  /* 0x0000000000ec8947 */ /* 0x000fea0003800000 */
[----:B------:R-:W-:Y:S01]  /*2be0*/  ISETP.GE.U32.AND P0, PT, R16, 0x3, PT ;  /* 0x000000031000780c */ /* 0x000fe20003f06070 */
[----:B------:R-:W-:Y:S01]  /*2bf0*/  BSSY.RECONVERGENT B2, `(.L_x_50) ;  /* 0x0000018000027945 */ /* 0x000fe20003800200 */
[----:B------:R-:W-:-:S11]  /*2c00*/  ISETP.NE.AND P1, PT, R12, RZ, PT ;  /* 0x000000ff0c00720c */ /* 0x000fd60003f25270 */
[----:B------:R-:W-:Y:S05]  /*2c10*/  @!P0 BRA `(.L_x_51) ;  /* 0x0000000000548947 */ /* 0x000fea0003800000 */
[----:B------:R-:W0:Y:S01]  /*2c20*/  S2UR UR9, SR_CgaCtaId ;  /* 0x00000000000979c3 */ /* 0x000e220000008800 */
[----:B------:R-:W1:Y:S01]  /*2c30*/  LDCU UR23, c[0x0][0x3b8] ;  /* 0x00007700ff1777ac */ /* 0x000e620008000800 */
[----:B------:R-:W-:Y:S01]  /*2c40*/  UMOV UR8, 0x400 ;  /* 0x0000040000087882 */ /* 0x000fe20000000000 */
[--C-:B-1----:R-:W-:Y:S02]  /*2c50*/  IMAD R20, R18, UR23, R21.reuse ;  /* 0x0000001712147c24 */ /* 0x102fe4000f8e0215 */
[----:B------:R-:W-:Y:S02]  /*2c60*/  IMAD R23, R14, UR23, R21 ;  /* 0x000000170e177c24 */ /* 0x000fe4000f8e0215 */
[----:B------:R-:W-:Y:S01]  /*2c70*/  VIADD R21, R21, 0x4 ;  /* 0x0000000415157836 */ /* 0x000fe20000000000 */
[----:B0-----:R-:W-:Y:S02]  /*2c80*/  ULEA UR8, UR9, UR8, 0x18 ;  /* 0x0000000809087291 */ /* 0x001fe4000f8ec0ff */
[----:B------:R-:W-:-:S04]  /*2c90*/  LEA R22, R23, R2, 0x2 ;  /* 0x0000000217167211 */ /* 0x000fc800078e10ff */
[----:B------:R-:W-:Y:S01]  /*2ca0*/  LEA R20, R20, UR8, 0x2 ;  /* 0x0000000814147c11 */ /* 0x000fe2000f8e10ff */
[----:B------:R-:W-:Y:S04]  /*2cb0*/  LDS R23, [R22] ;  /* 0x0000000016177984 */ /* 0x000fe80000000800 */
[----:B------:R-:W0:Y:S04]  /*2cc0*/  LDS R24, [R20] ;  /* 0x0000000014187984 */ /* 0x000e280000000800 */
[----:B------:R-:W-:Y:S04]  /*2cd0*/  LDS R26, [R20+0x8] ;  /* 0x00000800141a7984 */ /* 0x000fe80000000800 */
[----:B------:R-:W-:Y:S04]  /*2ce0*/  LDS R25, [R22+0x8] ;  /* 0x0000080016197984 */ /* 0x000fe80000000800 */
[----:B------:R-:W-:Y:S04]  /*2cf0*/  LDS R28, [R20+0xc] ;  /* 0x00000c00141c7984 */ /* 0x000fe80000000800 */
[----:B------:R-:W-:Y:S01]  /*2d00*/  LDS R27, [R22+0xc] ;  /* 0x00000c00161b7984 */ /* 0x000fe20000000800 */
[----:B0-----:R-:W-:-:S03]  /*2d10*/  FFMA R23, R24, R23, R17 ;  /* 0x0000001718177223 */ /* 0x001fc60000000011 */
[----:B------:R-:W-:Y:S04]  /*2d20*/  LDS R24, [R20+0x4] ;  /* 0x0000040014187984 */ /* 0x000fe80000000800 */
[----:B------:R-:W0:Y:S02]  /*2d30*/  LDS R17, [R22+0x4] ;  /* 0x0000040016117984 */ /* 0x000e240000000800 */
[----:B0-----:R-:W-:-:S04]  /*2d40*/  FFMA R17, R24, R17, R23 ;  /* 0x0000001118117223 */ /* 0x001fc80000000017 */
[----:B------:R-:W-:-:S04]  /*2d50*/  FFMA R17, R26, R25, R17 ;  /* 0x000000191a117223 */ /* 0x000fc80000000011 */
[----:B------:R-:W-:-:S07]  /*2d60*/  FFMA R17, R28, R27, R17 ;  /* 0x0000001b1c117223 */ /* 0x000fce0000000011 */
.L_x_51:
[----:B------:R-:W-:Y:S05]  /*2d70*/  BSYNC.RECONVERGENT B2 ;  /* 0x0000000000027941 */ /* 0x000fea0003800200 */
.L_x_50:
[----:B------:R-:W-:Y:S05]  /*2d80*/  @!P1 BRA `(.L_x_49) ;  /* 0x0000000000809947 */ /* 0x000fea0003800000 */
[----:B------:R-:W-:Y:S01]  /*2d90*/  ISETP.NE.AND P0, PT, R12, 0x1, PT ;  /* 0x000000010c00780c */ /* 0x000fe20003f05270 */
[----:B------:R-:W-:-:S12]  /*2da0*/  BSSY.RECONVERGENT B2, `(.L_x_52) ;  /* 0x0000011000027945 */ /* 0x000fd80003800200 */
[----:B------:R-:W-:Y:S05]  /*2db0*/  @!P0 BRA `(.L_x_53) ;  /* 0x00000000003c8947 */ /* 0x000fea0003800000 */
[----:B------:R-:W0:Y:S01]  /*2dc0*/  S2UR UR9, SR_CgaCtaId ;  /* 0x00000000000979c3 */ /* 0x000e220000008800 */
[----:B------:R-:W1:Y:S01]  /*2dd0*/  LDCU UR23, c[0x0][0x3b8] ;  /* 0x00007700ff1777ac */ /* 0x000e620008000800 */
[----:B------:R-:W-:Y:S01]  /*2de0*/  UMOV UR8, 0x400 ;  /* 0x0000040000087882 */ /* 0x000fe20000000000 */
[--C-:B-1----:R-:W-:Y:S02]  /*2df0*/  IMAD R20, R18, UR23, R21.reuse ;  /* 0x0000001712147c24 */ /* 0x102fe4000f8e0215 */
[----:B------:R-:W-:Y:S01]  /*2e00*/  IMAD R23, R14, UR23, R21 ;  /* 0x000000170e177c24 */ /* 0x000fe2000f8e0215 */
[----:B------:R-:W-:Y:S01]  /*2e10*/  IADD3 R21, PT, PT, R21, 0x2, RZ ;  /* 0x0000000215157810 */ /* 0x000fe20007ffe0ff */
[----:B0-----:R-:W-:Y:S02]  /*2e20*/  ULEA UR8, UR9, UR8, 0x18 ;  /* 0x0000000809087291 */ /* 0x001fe4000f8ec0ff */
[----:B------:R-:W-:-:S04]  /*2e30*/  IMAD R23, R23, 0x4, R2 ;  /* 0x0000000417177824 */ /* 0x000fc800078e0202 */
[----:B------:R-:W-:Y:S01]  /*2e40*/  LEA R20, R20, UR8, 0x2 ;  /* 0x0000000814147c11 */ /* 0x000fe2000f8e10ff */
[----:B------:R-:W-:Y:S04]  /*2e50*/  LDS R24, [R23] ;  /* 0x0000000017187984 */ /* 0x000fe80000000800 */
[----:B------:R-:W0:Y:S04]  /*2e60*/  LDS R22, [R20] ;  /* 0x0000000014167984 */ /* 0x000e280000000800 */
[----:B------:R-:W-:Y:S04]  /*2e70*/  LDS R26, [R20+0x4] ;  /* 0x00000400141a7984 */ /* 0x000fe80000000800 */
[----:B------:R-:W1:Y:S01]  /*2e80*/  LDS R25, [R23+0x4] ;  /* 0x0000040017197984 */ /* 0x000e620000000800 */
[----:B0-----:R-:W-:-:S04]  /*2e90*/  FFMA R17, R22, R24, R17 ;  /* 0x0000001816117223 */ /* 0x001fc80000000011 */
[----:B-1----:R-:W-:-:S07]  /*2ea0*/  FFMA R17, R26, R25, R17 ;  /* 0x000000191a117223 */ /* 0x002fce0000000011 */
.L_x_53:
[----:B------:R-:W-:Y:S05]  /*2eb0*/  BSYNC.RECONVERGENT B2 ;  /* 0x0000000000027941 */ /* 0x000fea0003800200 */
.L_x_52:
[----:B------:R-:W0:Y:S02]  /*2ec0*/  LDCU UR23, c[0x0][0x3b8] ;  /* 0x00007700ff1777ac */ /* 0x000e240008000800 */
[----:B0-----:R-:W-:-:S09]  /*2ed0*/  ULOP3.LUT UP0, URZ, UR23, 0x1, URZ, 0xc0, !UPT ;  /* 0x0000000117ff7892 */ /* 0x001fd2000f80c0ff */
[----:B------:R-:W-:Y:S05]  /*2ee0*/  BRA.U !UP0, `(.L_x_49) ;  /* 0x0000000108287547 */ /* 0x000fea000b800000 */
[----:B------:R-:W0:Y:S01]  /*2ef0*/  S2UR UR9, SR_CgaCtaId ;  /* 0x00000000000979c3 */ /* 0x000e220000008800 */
[----:B------:R-:W-:Y:S01]  /*2f00*/  UMOV UR8, 0x400 ;  /* 0x0000040000087882 */ /* 0x000fe20000000000 */
[--C-:B------:R-:W-:Y:S02]  /*2f10*/  IMAD R20, R18, UR23, R21.reuse ;  /* 0x0000001712147c24 */ /* 0x100fe4000f8e0215 */
[----:B------:R-:W-:-:S04]  /*2f20*/  IMAD R23, R14, UR23, R21 ;  /* 0x000000170e177c24 */ /* 0x000fc8000f8e0215 */
[----:B------:R-:W-:-:S06]  /*2f30*/  IMAD R23, R23, 0x4, R2 ;  /* 0x0000000417177824 */ /* 0x000fcc00078e0202 */
[----:B------:R-:W-:Y:S01]  /*2f40*/  LDS R23, [R23] ;  /* 0x0000000017177984 */ /* 0x000fe20000000800 */
[----:B0-----:R-:W-:-:S06]  /*2f50*/  ULEA UR8, UR9, UR8, 0x18 ;  /* 0x0000000809087291 */ /* 0x001fcc000f8ec0ff */
[----:B------:R-:W-:-:S06]  /*2f60*/  LEA R20, R20, UR8, 0x2 ;  /* 0x0000000814147c11 */ /* 0x000fcc000f8e10ff */
[----:B------:R-:W0:Y:S02]  /*2f70*/  LDS R20, [R20] ;  /* 0x0000000014147984 */ /* 0x000e240000000800 */
[----:B0-----:R-:W-:-:S07]  /*2f80*/  FFMA R17, R20, R23, R17 ;  /* 0x0000001714117223 */ /* 0x001fce0000000011 */
.L_x_49:
[----:B------:R-:W-:Y:S05]  /*2f90*/  BSYNC.RECONVERGENT B1 ;  /* 0x0000000000017941 */ /* 0x000fea0003800200 */
.L_x_48:
[----:B------:R-:W0:Y:S01]  /*2fa0*/  LDCU.64 UR8, c[0x0][0x398] ;  /* 0x00007300ff0877ac */ /* 0x000e220008000a00 */
[----:B------:R-:W-:Y:S01]  /*2fb0*/  VIADD R20, R18, UR6 ;  /* 0x0000000612147c36 */ /* 0x000fe20008000000 */
[----:B------:R-:W1:Y:S04]  /*2fc0*/  LDCU.64 UR24, c[0x0][0x3c0] ;  /* 0x00007800ff1877ac */ /* 0x000e680008000a00 */
[----:B------:R-:W-:Y:S02]  /*2fd0*/  ISETP.GT.AND P1, PT, R15, R20, PT ;  /* 0x000000140f00720c */ /* 0x000fe40003f24270 */
[----:B0-----:R-:W-:-:S04]  /*2fe0*/  ISETP.NE.U32.AND P0, PT, RZ, UR8, PT ;  /* 0x00000008ff007c0c */ /* 0x001fc8000bf05070 */
[----:B------:R-:W-:Y:S01]  /*2ff0*/  ISETP.NE.AND.EX P0, PT, RZ, UR9, PT, P0 ;  /* 0x00000009ff007c0c */ /* 0x000fe2000bf05300 */
[----:B-1----:R-:W-:Y:S02]  /*3000*/  IMAD R21, R18, UR24, R14 ;  /* 0x0000001812157c24 */ /* 0x002fe4000f8e020e */
[----:B------:R-:W-:-:S03]  /*3010*/  FMUL R17, R17, UR25 ;  /* 0x0000001911117c20 */ /* 0x000fc60008400000 */
[----:B------:R-:W-:-:S07]  /*3020*/  LEA R20, R21, R6, 0x2 ;  /* 0x0000000615147211 */ /* 0x000fce00078e10ff */
[----:B------:R-:W-:-:S05]  /*3030*/  @P0 FSEL R17, R17, -INF , !P1 ;  /* 0xff80000011110808 */ /* 0x000fca0004800000 */
[----:B------:R0:W-:Y:S02]  /*3040*/  STS [R20], R17 ;  /* 0x0000001114007388 */ /* 0x0001e40000000800 */
.L_x_43:
[----:B------:R-:W-:-:S05]  /*3050*/  IMAD.IADD R18, R19, 0x1, R18 ;  /* 0x0000000113127824 */ /* 0x000fca00078e0212 */
[----:B------:R-:W-:-:S13]  /*3060*/  ISETP.GE.AND P0, PT, R18, UR13, PT ;  /* 0x0000000d12007c0c */ /* 0x000fda000bf06270 */
[----:B------:R-:W-:Y:S05]  /*3070*/  @!P0 BRA `(.L_x_39) ;  /* 0xfffffff800108947 */ /* 0x000fea000383ffff */
.L_x_38:
[----:B------:R-:W-:Y:S05]  /*3080*/  BSYNC.RECONVERGENT B0 ;  /* 0x0000000000007941 */ /* 0x000fea0003800200 */
.L_x_37:
[----:B------:R-:W-:Y:S01]  /*3090*/  BAR.SYNC.DEFER_BLOCKING 0x0 ;  /* 0x0000000000007b1d */ /* 0x000fe20000010000 */
[----:B------:R-:W-:-:S05]  /*30a0*/  ISETP.GE.AND P0, PT, R0, UR13, PT ;  /* 0x0000000d00007c0c */ /* 0x000fca000bf06270 */
[----:B------:R-:W1:Y:S01]  /*30b0*/  LDCU UR8, c[0x0][0x3c0] ;  /* 0x00007800ff0877ac */ /* 0x000e620008000800 */
[----:B------:R-:W-:Y:S07]  /*30c0*/  BSSY.RECONVERGENT B0, `(.L_x_54) ;  /* 0x000022f000007945 */ /* 0x000fee0003800200 */
[----:B------:R-:W-:Y:S05]  /*30d0*/  @P0 BRA `(.L_x_55) ;  /* 0x0000002000b40947 */ /* 0x000fea0003800000 */
[----:B------:R-:W-:-:S07]  /*30e0*/  IMAD.MOV.U32 R14, RZ, RZ, R0 ;  /* 0x000000ffff0e7224 */ /* 0x000fce00078e0000 */
.L_x_86:
[----:B------:R-:W-:Y:S01]  /*30f0*/  ISETP.GE.AND P0, PT, R7, 0x1, PT ;  /* 0x000000010700780c */ /* 0x000fe20003f06270 */
[----:B------:R-:W-:Y:S01]  /*3100*/  IMAD.MOV.U32 R19, RZ, RZ, -0x800000 ;  /* 0xff800000ff137424 */ /* 0x000fe200078e00ff */
[----:B------:R-:W-:-:S11]  /*3110*/  IADD3 R24, PT, PT, R8, -0x1, RZ ;  /* 0xffffffff08187810 */ /* 0x000fd60007ffe0ff */
[----:B------:R-:W-:Y:S05]  /*3120*/  @!P0 BRA `(.L_x_56) ;  /* 0x0000000400608947 */ /* 0x000fea0003800000 */
[----:B------:R-:W-:Y:S01]  /*3130*/  ISETP.GE.U32.AND P1, PT, R24, 0xf, PT ;  /* 0x0000000f1800780c */ /* 0x000fe20003f26070 */
[----:B------:R-:W-:Y:S02]  /*3140*/  HFMA2 R15, -RZ, RZ, 0, 0 ;  /* 0x00000000ff0f7431 */ /* 0x000fe400000001ff */
[----:B------:R-:W-:-:S10]  /*3150*/  IMAD.MOV.U32 R19, RZ, RZ, -0x800000 ;  /* 0xff800000ff137424 */ /* 0x000fd400078e00ff */
[----:B------:R-:W-:Y:S05]  /*3160*/  @!P1 BRA `(.L_x_57) ;  /* 0x0000000000849947 */ /* 0x000fea0003800000 */
[----:B------:R-:W-:Y:S02]  /*3170*/  IMAD.MOV.U32 R19, RZ, RZ, -0x800000 ;  /* 0xff800000ff137424 */ /* 0x000fe400078e00ff */
[----:B------:R-:W-:-:S07]  /*3180*/  IMAD.MOV.U32 R15, RZ, RZ, RZ ;  /* 0x000000ffff0f7224 */ /* 0x000fce00078e00ff */
.L_x_58:
[----:B01----:R-:W-:Y:S01]  /*3190*/  IMAD R17, R14, UR8, R15 ;  /* 0x000000080e117c24 */ /* 0x003fe2000f8e020f */
[----:B------:R-:W-:Y:S01]  /*31a0*/  LOP3.LUT R28, R8, 0xfffffff0, RZ, 0xc0, !PT ;  /* 0xfffffff0081c7812 */ /* 0x000fe200078ec0ff */
[----:B------:R-:W-:-:S03]  /*31b0*/  VIADD R15, R15, 0x10 ;  /* 0x000000100f0f7836 */ /* 0x000fc60000000000 */
[----:B------:R-:W-:Y:S02]  /*31c0*/  LEA R17, R17, R6, 0x2 ;  /* 0x0000000611117211 */ /* 0x000fe400078e10ff */
[----:B------:R-:W-:-:S03]  /*31d0*/  ISETP.NE.AND P1, PT, R15, R28, PT ;  /* 0x0000001c0f00720c */ /* 0x000fc60003f25270 */
[----:B------:R-:W-:Y:S04]  /*31e0*/  LDS R18, [R17] ;  /* 0x0000000011127984 */ /* 0x000fe80000000800 */
[----:B------:R-:W0:Y:S04]  /*31f0*/  LDS R22, [R17+0x4] ;  /* 0x0000040011167984 */ /* 0x000e280000000800 */
[----:B------:R-:W-:Y:S04]  /*3200*/  LDS R25, [R17+0x8] ;  /* 0x0000080011197984 */ /* 0x000fe80000000800 */
[----:B------:R-:W1:Y:S04]  /*3210*/  LDS R26, [R17+0xc] ;  /* 0x00000c00111a7984 */ /* 0x000e680000000800 */
[----:B------:R-:W-:Y:S04]  /*3220*/  LDS R20, [R17+0x10] ;  /* 0x0000100011147984 */ /* 0x000fe80000000800 */
[----:B------:R-:W2:Y:S04]  /*3230*/  LDS R21, [R17+0x14] ;  /* 0x0000140011157984 */ /* 0x000ea80000000800 */
[----:B------:R-:W-:Y:S01]  /*3240*/  LDS R23, [R17+0x18] ;  /* 0x0000180011177984 */ /* 0x000fe20000000800 */
[----:B0-----:R-:W-:-:S03]  /*3250*/  FMNMX3 R18, R19, R18, R22, !PT ;  /* 0x0000001213127276 */ /* 0x001fc60007800016 */
[----:B------:R-:W0:Y:S04]  /*3260*/  LDS R22, [R17+0x1c] ;  /* 0x00001c0011167984 */ /* 0x000e280000000800 */
[----:B------:R-:W-:Y:S01]  /*3270*/  LDS R19, [R17+0x24] ;  /* 0x0000240011137984 */ /* 0x000fe20000000800 */
[----:B-1----:R-:W-:-:S03]  /*3280*/  FMNMX3 R25, R18, R25, R26, !PT ;  /* 0x0000001912197276 */ /* 0x002fc6000780001a */
[----:B------:R-:W1:Y:S04]  /*3290*/  LDS R18, [R17+0x20] ;  /* 0x0000200011127984 */ /* 0x000e680000000800 */
[----:B------:R-:W-:Y:S01]  /*32a0*/  LDS R26, [R17+0x34] ;  /* 0x00003400111a7984 */ /* 0x000fe20000000800 */
[----:B--2---:R-:W-:-:S03]  /*32b0*/  FMNMX3 R25, R25, R20, R21, !PT ;  /* 0x0000001419197276 */ /* 0x004fc60007800015 */
[----:B------:R-:W-:Y:S04]  /*32c0*/  LDS R21, [R17+0x28] ;  /* 0x0000280011157984 */ /* 0x000fe80000000800 */
[----:B------:R-:W2:Y:S01]  /*32d0*/  LDS R20, [R17+0x2c] ;  /* 0x00002c0011147984 */ /* 0x000ea20000000800 */
[----:B0-----:R-:W-:-:S03]  /*32e0*/  FMNMX3 R27, R25, R23, R22, !PT ;  /* 0x00000017191b7276 */ /* 0x001fc60007800016 */
[----:B------:R-:W0:Y:S04]  /*32f0*/  LDS R23, [R17+0x30] ;  /* 0x0000300011177984 */ /* 0x000e280000000800 */
[----:B------:R-:W-:Y:S01]  /*3300*/  LDS R22, [R17+0x38] ;  /* 0x0000380011167984 */ /* 0x000fe20000000800 */
[----:B-1----:R-:W-:-:S03]  /*3310*/  FMNMX3 R18, R27, R18, R19, !PT ;  /* 0x000000121b127276 */ /* 0x002fc60007800013 */
[----:B------:R-:W1:Y:S01]  /*3320*/  LDS R25, [R17+0x3c] ;  /* 0x00003c0011197984 */ /* 0x000e620000000800 */
[----:B--2---:R-:W-:-:S04]  /*3330*/  FMNMX3 R18, R18, R21, R20, !PT ;  /* 0x0000001512127276 */ /* 0x004fc80007800014 */
[----:B0-----:R-:W-:-:S04]  /*3340*/  FMNMX3 R18, R18, R23, R26, !PT ;  /* 0x0000001712127276 */ /* 0x001fc8000780001a */
[----:B-1----:R-:W-:Y:S01]  /*3350*/  FMNMX3 R19, R18, R22, R25, !PT ;  /* 0x0000001612137276 */ /* 0x002fe20007800019 */
[----:B------:R-:W-:Y:S06]  /*3360*/  @P1 BRA `(.L_x_58) ;  /* 0xfffffffc00881947 */ /* 0x000fec000383ffff */
[----:B------:R-:W-:-:S07]  /*3370*/  IMAD.MOV.U32 R15, RZ, RZ, R28 ;  /* 0x000000ffff0f7224 */ /* 0x000fce00078e001c */
.L_x_57:
[----:B0-----:R-:W-:-:S13]  /*3380*/  LOP3.LUT P1, R17, R8, 0xf, RZ, 0xc0, !PT ;  /* 0x0000000f08117812 */ /* 0x001fda000782c0ff */
[----:B------:R-:W-:Y:S05]  /*3390*/  @!P1 BRA `(.L_x_56) ;  /* 0x0000000000c49947 */ /* 0x000fea0003800000 */
[----:B------:R-:W-:-:S04]  /*33a0*/  IADD3 R17, PT, PT, R17, -0x1, RZ ;  /* 0xffffffff11117810 */ /* 0x000fc80007ffe0ff */
[----:B------:R-:W-:Y:S02]  /*33b0*/  ISETP.GE.U32.AND P1, PT, R17, 0x7, PT ;  /* 0x000000071100780c */ /* 0x000fe40003f26070 */
[----:B------:R-:W-:-:S11]  /*33c0*/  LOP3.LUT P2, R17, R8, 0x7, RZ, 0xc0, !PT ;  /* 0x0000000708117812 */ /* 0x000fd6000784c0ff */
[----:B------:R-:W-:Y:S05]  /*33d0*/  @!P1 BRA `(.L_x_59) ;  /* 0x0000000000409947 */ /* 0x000fea0003800000 */
[----:B------:R-:W0:Y:S02]  /*33e0*/  LDCU UR9, c[0x0][0x3c0] ;  /* 0x00007800ff0977ac */ /* 0x000e240008000800 */
[----:B0-----:R-:W-:Y:S02]  /*33f0*/  IMAD R21, R14, UR9, R15 ;  /* 0x000000090e157c24 */ /* 0x001fe4000f8e020f */
[----:B------:R-:W-:Y:S02]  /*3400*/  VIADD R15, R15, 0x8 ;  /* 0x000000080f0f7836 */ /* 0x000fe40000000000 */
[----:B------:R-:W-:-:S05]  /*3410*/  IMAD R21, R21, 0x4, R6 ;  /* 0x0000000415157824 */ /* 0x000fca00078e0206 */
[----:B------:R-:W-:Y:S04]  /*3420*/  LDS R18, [R21] ;  /* 0x0000000015127984 */ /* 0x000fe80000000800 */
[----:B------:R-:W0:Y:S04]  /*3430*/  LDS R20, [R21+0x4] ;  /* 0x0000040015147984 */ /* 0x000e280000000800 */
[----:B------:R-:W-:Y:S04]  /*3440*/  LDS R23, [R21+0x8] ;  /* 0x0000080015177984 */ /* 0x000fe80000000800 */
[----:B------:R-:W2:Y:S04]  /*3450*/  LDS R22, [R21+0xc] ;  /* 0x00000c0015167984 */ /* 0x000ea80000000800 */
[----:B------:R-:W-:Y:S04]  /*3460*/  LDS R26, [R21+0x18] ;  /* 0x00001800151a7984 */ /* 0x000fe80000000800 */
[----:B------:R-:W-:Y:S01]  /*3470*/  LDS R25, [R21+0x1c] ;  /* 0x00001c0015197984 */ /* 0x000fe20000000800 */
[----:B0-----:R-:W-:-:S03]  /*3480*/  FMNMX3 R18, R19, R18, R20, !PT ;  /* 0x0000001213127276 */ /* 0x001fc60007800014 */
[----:B------:R-:W-:Y:S04]  /*3490*/  LDS R19, [R21+0x10] ;  /* 0x0000100015137984 */ /* 0x000fe80000000800 */
[----:B------:R-:W0:Y:S01]  /*34a0*/  LDS R20, [R21+0x14] ;  /* 0x0000140015147984 */ /* 0x000e220000000800 */
[----:B--2---:R-:W-:-:S04]  /*34b0*/  FMNMX3 R18, R18, R23, R22, !PT ;  /* 0x0000001712127276 */ /* 0x004fc80007800016 */
[----:B0-----:R-:W-:-:S04]  /*34c0*/  FMNMX3 R19, R18, R19, R20, !PT ;  /* 0x0000001312137276 */ /* 0x001fc80007800014 */
[----:B------:R-:W-:-:S07]  /*34d0*/  FMNMX3 R19, R19, R26, R25, !PT ;  /* 0x0000001a13137276 */ /* 0x000fce0007800019 */
.L_x_59:
[----:B------:R-:W-:Y:S05]  /*34e0*/  @!P2 BRA `(.L_x_56) ;  /* 0x000000000070a947 */ /* 0x000fea0003800000 */
[----:B------:R-:W-:Y:S02]  /*34f0*/  IADD3 R17, PT, PT, R17, -0x1, RZ ;  /* 0xffffffff11117810 */ /* 0x000fe40007ffe0ff */
[----:B------:R-:W-:Y:S02]  /*3500*/  LOP3.LUT R22, R8, 0x3, RZ, 0xc0, !PT ;  /* 0x0000000308167812 */ /* 0x000fe400078ec0ff */
[----:B------:R-:W-:Y:S02]  /*3510*/  ISETP.GE.U32.AND P1, PT, R17, 0x3, PT ;  /* 0x000000031100780c */ /* 0x000fe40003f26070 */
[----:B------:R-:W-:-:S11]  /*3520*/  ISETP.NE.AND P2, PT, R22, RZ, PT ;  /* 0x000000ff1600720c */ /* 0x000fd60003f45270 */
        /* <DEDUP_REMOVED lines=8> */
[----:B------:R-:W2:Y:S01]  /*35b0*/  LDS R23, [R17+0xc] ;  /* 0x00000c0011177984 */ /* 0x000ea20000000800 */
[----:B0-----:R-:W-:-:S04]  /*35c0*/  FMNMX3 R18, R19, R18, R20, !PT ;  /* 0x0000001213127276 */ /* 0x001fc80007800014 */
[----:B--2---:R-:W-:-:S07]  /*35d0*/  FMNMX3 R19, R18, R21, R23, !PT ;  /* 0x0000001512137276 */ /* 0x004fce0007800017 */
.L_x_60:
[----:B------:R-:W-:Y:S05]  /*35e0*/  @!P2 BRA `(.L_x_56) ;  /* 0x000000000030a947 */ /* 0x000fea0003800000 */
[----:B------:R-:W0:Y:S01]  /*35f0*/  LDCU UR9, c[0x0][0x3c0] ;  /* 0x00007800ff0977ac */ /* 0x000e220008000800 */
[----:B------:R-:W-:Y:S01]  /*3600*/  ISETP.NE.AND P1, PT, R22, 0x1, PT ;  /* 0x000000011600780c */ /* 0x000fe20003f25270 */
[----:B0-----:R-:W-:-:S05]  /*3610*/  IMAD R15, R14, UR9, R15 ;  /* 0x000000090e0f7c24 */ /* 0x001fca000f8e020f */
[----:B------:R-:W-:-:S05]  /*3620*/  LEA R15, R15, R6, 0x2 ;  /* 0x000000060f0f7211 */ /* 0x000fca00078e10ff */
[----:B------:R-:W0:Y:S02]  /*3630*/  LDS R18, [R15] ;  /* 0x000000000f127984 */ /* 0x000e240000000800 */
[----:B0-----:R-:W-:Y:S01]  /*3640*/  FMNMX R19, R19, R18, !PT ;  /* 0x0000001213137209 */ /* 0x001fe20007800000 */
[----:B------:R-:W-:Y:S06]  /*3650*/  @!P1 BRA `(.L_x_56) ;  /* 0x0000000000149947 */ /* 0x000fec0003800000 */
[----:B------:R-:W-:Y:S01]  /*3660*/  ISETP.NE.AND P1, PT, R22, 0x2, PT ;  /* 0x000000021600780c */ /* 0x000fe20003f25270 */
[----:B------:R-:W0:-:S12]  /*3670*/  LDS R18, [R15+0x4] ;  /* 0x000004000f127984 */ /* 0x000e180000000800 */
[----:B------:R-:W2:Y:S01]  /*3680*/  @P1 LDS R20, [R15+0x8] ;  /* 0x000008000f141984 */ /* 0x000ea20000000800 */
[----:B0-----:R-:W-:-:S04]  /*3690*/  FMNMX R19, R19, R18, !PT ;  /* 0x0000001213137209 */ /* 0x001fc80007800000 */
[----:B--2---:R-:W-:-:S07]  /*36a0*/  @P1 FMNMX R19, R19, R20, !PT ;  /* 0x0000001413131209 */ /* 0x004fce0007800000 */
.L_x_56:
[----:B------:R-:W-:-:S06]  /*36b0*/  LEA R18, R14, UR16, 0x2 ;  /* 0x000000100e127c11 */ /* 0x000fcc000f8e10ff */
[----:B------:R-:W2:Y:S01]  /*36c0*/  LDL R18, [R18] ;  /* 0x0000000012127983 */ /* 0x000ea20000100800 */
[----:B0-----:R-:W-:Y:S01]  /*36d0*/  IMAD.MOV.U32 R17, RZ, RZ, RZ ;  /* 0x000000ffff117224 */ /* 0x001fe200078e00ff */
[----:B--2---:R-:W-:Y:S01]  /*36e0*/  FMNMX R15, R18, R19, !PT ;  /* 0x00000013120f7209 */ /* 0x004fe20007800000 */
[----:B------:R-:W-:Y:S06]  /*36f0*/  @!P0 BRA `(.L_x_61) ;  /* 0x0000000400c08947 */ /* 0x000fec0003800000 */
[----:B------:R-:W-:Y:S01]  /*3700*/  ISETP.GE.U32.AND P1, PT, R24, 0x3, PT ;  /* 0x000000031800780c */ /* 0x000fe20003f26070 */
[----:B------:R-:W-:Y:S01]  /*3710*/  IMAD.MOV.U32 R17, RZ, RZ, RZ ;  /* 0x000000ffff117224 */ /* 0x000fe200078e00ff */
[----:B------:R-:W-:-:S11]  /*3720*/  MOV R19, RZ ;  /* 0x000000ff00137202 */ /* 0x000fd60000000f00 */
[----:B------:R-:W-:Y:S05]  /*3730*/  @!P1 BRA `(.L_x_62) ;  /* 0x0000000000f09947 */ /* 0x000fea0003800000 */
[----:B------:R-:W-:Y:S02]  /*3740*/  IMAD.MOV.U32 R17, RZ, RZ, RZ ;  /* 0x000000ffff117224 */ /* 0x000fe400078e00ff */
[----:B------:R-:W-:-:S07]  /*3750*/  IMAD.MOV.U32 R19, RZ, RZ, RZ ;  /* 0x000000ffff137224 */ /* 0x000fce00078e00ff */
.L_x_63:
[----:B------:R-:W0:Y:S01]  /*3760*/  LDCU UR9, c[0x0][0x3c0] ;  /* 0x00007800ff0977ac */ /* 0x000e220008000800 */
[----:B------:R-:W-:Y:S02]  /*3770*/  IMAD.MOV.U32 R22, RZ, RZ, 0x3bbb989d ;  /* 0x3bbb989dff167424 */ /* 0x000fe400078e00ff */
[----:B0-----:R-:W-:Y:S01]  /*3780*/  IMAD R21, R14, UR9, R19 ;  /* 0x000000090e157c24 */ /* 0x001fe2000f8e0213 */
[----:B------:R-:W-:-:S04]  /*3790*/  IADD3 R19, PT, PT, R19, 0x4, RZ ;  /* 0x0000000413137810 */ /* 0x000fc80007ffe0ff */
[----:B------:R-:W-:Y:S01]  /*37a0*/  LEA R20, R21, R6, 0x2 ;  /* 0x0000000615147211 */ /* 0x000fe200078e10ff */
[----:B------:R-:W-:-:S04]  /*37b0*/  IMAD.MOV.U32 R21, RZ, RZ, 0x437c0000 ;  /* 0x437c0000ff157424 */ /* 0x000fc800078e00ff */
[----:B------:R-:W0:Y:S04]  /*37c0*/  LDS R26, [R20] ;  /* 0x00000000141a7984 */ /* 0x000e280000000800 */
[----:B------:R-:W2:Y:S01]  /*37d0*/  LDS R24, [R20+0x4] ;  /* 0x0000040014187984 */ /* 0x000ea20000000800 */
[----:B0-----:R-:W-:-:S04]  /*37e0*/  FADD R25, -R15, R26 ;  /* 0x0000001a0f197221 */ /* 0x001fc80000000100 */
[----:B------:R-:W-:-:S04]  /*37f0*/  FFMA.SAT R26, R25, R22, 0.5 ;  /* 0x3f000000191a7423 */ /* 0x000fc80000002016 */
[----:B------:R-:W-:-:S04]  /*3800*/  FFMA.RM R23, R26, R21, 12582913 ;  /* 0x4b4000011a177423 */ /* 0x000fc80000004015 */
[----:B------:R-:W-:-:S04]  /*3810*/  FADD R26, R23, -12583039 ;  /* 0xcb40007f171a7421 */ /* 0x000fc80000000000 */
[----:B------:R-:W-:-:S04]  /*3820*/  FFMA R26, R25, 1.4426950216293334961, -R26 ;  /* 0x3fb8aa3b191a7823 */ /* 0x000fc8000000081a */
[----:B------:R-:W-:Y:S01]  /*3830*/  FFMA R27, R25, 1.925963033500011079e-08, R26 ;  /* 0x32a57060191b7823 */ /* 0x000fe2000000001a */
[----:B--2---:R-:W-:Y:S01]  /*3840*/  FADD R25, -R15, R24 ;  /* 0x000000180f197221 */ /* 0x004fe20000000100 */
[----:B------:R-:W-:-:S03]  /*3850*/  SHF.L.U32 R24, R23, 0x17, RZ ;  /* 0x0000001717187819 */ /* 0x000fc600000006ff */
[----:B------:R-:W-:Y:S01]  /*3860*/  FFMA.SAT R26, R25, R22, 0.5 ;  /* 0x3f000000191a7423 */ /* 0x000fe20000002016 */
[----:B------:R-:W0:Y:S03]  /*3870*/  MUFU.EX2 R27, R27 ;  /* 0x0000001b001b7308 */ /* 0x000e260000000800 */
[----:B------:R-:W-:-:S04]  /*3880*/  FFMA.RM R23, R26, R21, 12582913 ;  /* 0x4b4000011a177423 */ /* 0x000fc80000004015 */
[----:B------:R-:W-:-:S04]  /*3890*/  FADD R26, R23, -12583039 ;  /* 0xcb40007f171a7421 */ /* 0x000fc80000000000 */
[----:B------:R-:W-:-:S04]  /*38a0*/  FFMA R26, R25, 1.4426950216293334961, -R26 ;  /* 0x3fb8aa3b191a7823 */ /* 0x000fc8000000081a */
[----:B------:R-:W-:Y:S02]  /*38b0*/  FFMA R28, R25, 1.925963033500011079e-08, R26 ;  /* 0x32a57060191c7823 */ /* 0x000fe4000000001a */
[----:B------:R-:W2:Y:S01]  /*38c0*/  LDS R25, [R20+0x8] ;  /* 0x0000080014197984 */ /* 0x000ea20000000800 */
[----:B0-----:R-:W-:Y:S01]  /*38d0*/  FMUL R24, R24, R27 ;  /* 0x0000001b18187220 */ /* 0x001fe20000400000 */
[----:B------:R0:W3:Y:S01]  /*38e0*/  MUFU.EX2 R26, R28 ;  /* 0x0000001c001a7308 */ /* 0x0000e20000000800 */
[----:B------:R-:W-:Y:S02]  /*38f0*/  IMAD.SHL.U32 R27, R23, 0x800000, RZ ;  /* 0x00800000171b7824 */ /* 0x000fe400078e00ff */
[----:B------:R-:W-:Y:S01]  /*3900*/  FADD R17, R24, R17 ;  /* 0x0000001118117221 */ /* 0x000fe20000000000 */
[----:B------:R-:W-:Y:S04]  /*3910*/  STS [R20], R24 ;  /* 0x0000001814007388 */ /* 0x000fe80000000800 */
[----:B0-----:R-:W0:Y:S01]  /*3920*/  LDS R28, [R20+0xc] ;  /* 0x00000c00141c7984 */ /* 0x001e220000000800 */
[----:B---3--:R-:W-:-:S04]  /*3930*/  FMUL R26, R27, R26 ;  /* 0x0000001a1b1a7220 */ /* 0x008fc80000400000 */
[----:B------:R-:W-:Y:S01]  /*3940*/  FADD R17, R17, R26 ;  /* 0x0000001a11117221 */ /* 0x000fe20000000000 */
[----:B------:R3:W-:Y:S01]  /*3950*/  STS [R20+0x4], R26 ;  /* 0x0000041a14007388 */ /* 0x0007e20000000800 */
[----:B--2---:R-:W-:-:S04]  /*3960*/  FADD R25, -R15, R25 ;  /* 0x000000190f197221 */ /* 0x004fc80000000100 */
[----:B------:R-:W-:-:S04]  /*3970*/  FFMA.SAT R29, R25, R22, 0.5 ;  /* 0x3f000000191d7423 */ /* 0x000fc80000002016 */
[----:B------:R-:W-:-:S04]  /*3980*/  FFMA.RM R23, R29, R21, 12582913 ;  /* 0x4b4000011d177423 */ /* 0x000fc80000004015 */
[----:B------:R-:W-:-:S04]  /*3990*/  FADD R27, R23, -12583039 ;  /* 0xcb40007f171b7421 */ /* 0x000fc80000000000 */
[----:B------:R-:W-:-:S04]  /*39a0*/  FFMA R27, R25, 1.4426950216293334961, -R27 ;  /* 0x3fb8aa3b191b7823 */ /* 0x000fc8000000081b */
[----:B------:R-:W-:Y:S01]  /*39b0*/  FFMA R25, R25, 1.925963033500011079e-08, R27 ;  /* 0x32a5706019197823 */ /* 0x000fe2000000001b */
[----:B0-----:R-:W-:-:S04]  /*39c0*/  FADD R27, -R15, R28 ;  /* 0x0000001c0f1b7221 */ /* 0x001fc80000000100 */
[----:B------:R-:W-:Y:S01]  /*39d0*/  FFMA.SAT R22, R27, R22, 0.5 ;  /* 0x3f0000001b167423 */ /* 0x000fe20000002016 */
[----:B------:R-:W0:Y:S03]  /*39e0*/  MUFU.EX2 R25, R25 ;  /* 0x0000001900197308 */ /* 0x000e260000000800 */
[----:B------:R-:W-:-:S04]  /*39f0*/  FFMA.RM R21, R22, R21, 12582913 ;  /* 0x4b40000116157423 */ /* 0x000fc80000004015 */
[C---:B------:R-:W-:Y:S01]  /*3a00*/  FADD R22, R21.reuse, -12583039 ;  /* 0xcb40007f15167421 */ /* 0x040fe20000000000 */
[----:B------:R-:W-:-:S03]  /*3a10*/  IMAD.SHL.U32 R21, R21, 0x800000, RZ ;  /* 0x0080000015157824 */ /* 0x000fc600078e00ff */
[----:B------:R-:W-:-:S04]  /*3a20*/  FFMA R22, R27, 1.4426950216293334961, -R22 ;  /* 0x3fb8aa3b1b167823 */ /* 0x000fc80000000816 */
[----:B------:R-:W-:Y:S01]  /*3a30*/  FFMA R27, R27, 1.925963033500011079e-08, R22 ;  /* 0x32a570601b1b7823 */ /* 0x000fe20000000016 */
[----:B------:R-:W-:-:S03]  /*3a40*/  SHF.L.U32 R22, R23, 0x17, RZ ;  /* 0x0000001717167819 */ /* 0x000fc600000006ff */
[----:B------:R-:W2:Y:S02]  /*3a50*/  MUFU.EX2 R24, R27 ;  /* 0x0000001b00187308 */ /* 0x000ea40000000800 */
[----:B0-----:R-:W-:-:S04]  /*3a60*/  FMUL R22, R22, R25 ;  /* 0x0000001916167220 */ /* 0x001fc80000400000 */
[----:B------:R-:W-:Y:S01]  /*3a70*/  FADD R17, R17, R22 ;  /* 0x0000001611117221 */ /* 0x000fe20000000000 */
[----:B------:R3:W-:Y:S01]  /*3a80*/  STS [R20+0x8], R22 ;  /* 0x0000081614007388 */ /* 0x0007e20000000800 */
[----:B--2---:R-:W-:Y:S01]  /*3a90*/  FMUL R21, R21, R24 ;  /* 0x0000001815157220 */ /* 0x004fe20000400000 */
[----:B------:R-:W-:-:S03]  /*3aa0*/  LOP3.LUT R24, R8, 0xfffffffc, RZ, 0xc0, !PT ;  /* 0xfffffffc08187812 */ /* 0x000fc600078ec0ff */
[----:B------:R-:W-:Y:S01]  /*3ab0*/  FADD R17, R17, R21 ;  /* 0x0000001511117221 */ /* 0x000fe20000000000 */
[----:B------:R3:W-:Y:S01]  /*3ac0*/  STS [R20+0xc], R21 ;  /* 0x00000c1514007388 */ /* 0x0007e20000000800 */
[----:B------:R-:W-:-:S13]  /*3ad0*/  ISETP.NE.AND P1, PT, R19, R24, PT ;  /* 0x000000181300720c */ /* 0x000fda0003f25270 */
[----:B---3--:R-:W-:Y:S05]  /*3ae0*/  @P1 BRA `(.L_x_63) ;  /* 0xfffffffc001c1947 */ /* 0x008fea000383ffff */
[----:B------:R-:W-:-:S07]  /*3af0*/  IMAD.MOV.U32 R19, RZ, RZ, R24 ;  /* 0x000000ffff137224 */ /* 0x000fce00078e0018 */
.L_x_62:
[----:B------:R-:W-:-:S04]  /*3b00*/  LOP3.LUT R25, R8, 0x3, RZ, 0xc0, !PT ;  /* 0x0000000308197812 */ /* 0x000fc800078ec0ff */
[----:B------:R-:W-:-:S13]  /*3b10*/  ISETP.NE.AND P1, PT, R25, RZ, PT ;  /* 0x000000ff1900720c */ /* 0x000fda0003f25270 */
[----:B------:R-:W-:Y:S05]  /*3b20*/  @!P1 BRA `(.L_x_61) ;  /* 0x0000000000b49947 */ /* 0x000fea0003800000 */
[----:B------:R-:W0:Y:S01]  /*3b30*/  LDCU UR9, c[0x0][0x3c0] ;  /* 0x00007800ff0977ac */ /* 0x000e220008000800 */
[----:B------:R-:W-:Y:S02]  /*3b40*/  HFMA2 R21, -RZ, RZ, 3.7421875, 0 ;  /* 0x437c0000ff157431 */ /* 0x000fe400000001ff */
[----:B------:R-:W-:Y:S01]  /*3b50*/  IMAD.MOV.U32 R20, RZ, RZ, 0x3bbb989d ;  /* 0x3bbb989dff147424 */ /* 0x000fe200078e00ff */
[----:B------:R-:W-:Y:S01]  /*3b60*/  ISETP.NE.AND P1, PT, R25, 0x1, PT ;  /* 0x000000011900780c */ /* 0x000fe20003f25270 */
[----:B0-----:R-:W-:-:S05]  /*3b70*/  IMAD R19, R14, UR9, R19 ;  /* 0x000000090e137c24 */ /* 0x001fca000f8e0213 */
[----:B------:R-:W-:-:S05]  /*3b80*/  LEA R19, R19, R6, 0x2 ;  /* 0x0000000613137211 */ /* 0x000fca00078e10ff */
[----:B------:R-:W0:Y:S02]  /*3b90*/  LDS R22, [R19] ;  /* 0x0000000013167984 */ /* 0x000e240000000800 */
[----:B0-----:R-:W-:-:S04]  /*3ba0*/  FADD R23, -R15, R22 ;  /* 0x000000160f177221 */ /* 0x001fc80000000100 */
[----:B------:R-:W-:-:S04]  /*3bb0*/  FFMA.SAT R22, R23, R20, 0.5 ;  /* 0x3f00000017167423 */ /* 0x000fc80000002014 */
[----:B------:R-:W-:-:S04]  /*3bc0*/  FFMA.RM R22, R22, R21, 12582913 ;  /* 0x4b40000116167423 */ /* 0x000fc80000004015 */
[C---:B------:R-:W-:Y:S01]  /*3bd0*/  FADD R24, R22.reuse, -12583039 ;  /* 0xcb40007f16187421 */ /* 0x040fe20000000000 */
[----:B------:R-:W-:-:S03]  /*3be0*/  IMAD.SHL.U32 R22, R22, 0x800000, RZ ;  /* 0x0080000016167824 */ /* 0x000fc600078e00ff */
[----:B------:R-:W-:-:S04]  /*3bf0*/  FFMA R24, R23, 1.4426950216293334961, -R24 ;  /* 0x3fb8aa3b17187823 */ /* 0x000fc80000000818 */
[----:B------:R-:W-:-:S04]  /*3c00*/  FFMA R24, R23, 1.925963033500011079e-08, R24 ;  /* 0x32a5706017187823 */ /* 0x000fc80000000018 */
[----:B------:R-:W0:Y:S02]  /*3c10*/  MUFU.EX2 R23, R24 ;  /* 0x0000001800177308 */ /* 0x000e240000000800 */
[----:B0-----:R-:W-:-:S04]  /*3c20*/  FMUL R22, R22, R23 ;  /* 0x0000001716167220 */ /* 0x001fc80000400000 */
[----:B------:R-:W-:Y:S01]  /*3c30*/  FADD R17, R17, R22 ;  /* 0x0000001611117221 */ /* 0x000fe20000000000 */
[----:B------:R0:W-:Y:S01]  /*3c40*/  STS [R19], R22 ;  /* 0x0000001613007388 */ /* 0x0001e20000000800 */
[----:B------:R-:W-:Y:S05]  /*3c50*/  @!P1 BRA `(.L_x_61) ;  /* 0x0000000000689947 */ /* 0x000fea0003800000 */
[----:B0-----:R-:W0:Y:S01]  /*3c60*/  LDS R22, [R19+0x4] ;  /* 0x0000040013167984 */ /* 0x001e220000000800 */
[----:B------:R-:W-:Y:S01]  /*3c70*/  ISETP.NE.AND P1, PT, R25, 0x2, PT ;  /* 0x000000021900780c */ /* 0x000fe20003f25270 */
[----:B0-----:R-:W-:-:S04]  /*3c80*/  FADD R23, -R15, R22 ;  /* 0x000000160f177221 */ /* 0x001fc80000000100 */
[----:B------:R-:W-:-:S04]  /*3c90*/  FFMA.SAT R22, R23, R20, 0.5 ;  /* 0x3f00000017167423 */ /* 0x000fc80000002014 */
[----:B------:R-:W-:-:S04]  /*3ca0*/  FFMA.RM R22, R22, R21, 12582913 ;  /* 0x4b40000116167423 */ /* 0x000fc80000004015 */
[C---:B------:R-:W-:Y:S01]  /*3cb0*/  FADD R24, R22.reuse, -12583039 ;  /* 0xcb40007f16187421 */ /* 0x040fe20000000000 */
[----:B------:R-:W-:-:S03]  /*3cc0*/  SHF.L.U32 R22, R22, 0x17, RZ ;  /* 0x0000001716167819 */ /* 0x000fc600000006ff */
[----:B------:R-:W-:-:S04]  /*3cd0*/  FFMA R24, R23, 1.4426950216293334961, -R24 ;  /* 0x3fb8aa3b17187823 */ /* 0x000fc80000000818 */
[----:B------:R-:W-:-:S04]  /*3ce0*/  FFMA R24, R23, 1.925963033500011079e-08, R24 ;  /* 0x32a5706017187823 */ /* 0x000fc80000000018 */
[----:B------:R-:W0:Y:S02]  /*3cf0*/  MUFU.EX2 R23, R24 ;  /* 0x0000001800177308 */ /* 0x000e240000000800 */
[----:B0-----:R-:W-:-:S04]  /*3d00*/  FMUL R22, R22, R23 ;  /* 0x0000001716167220 */ /* 0x001fc80000400000 */
[----:B------:R-:W-:Y:S01]  /*3d10*/  FADD R17, R17, R22 ;  /* 0x0000001611117221 */ /* 0x000fe20000000000 */
[----:B------:R2:W-:Y:S01]  /*3d20*/  STS [R19+0x4], R22 ;  /* 0x0000041613007388 */ /* 0x0005e20000000800 */
[----:B------:R-:W-:Y:S05]  /*3d30*/  @!P1 BRA `(.L_x_61) ;  /* 0x0000000000309947 */ /* 0x000fea0003800000 */
[----:B--2---:R-:W0:Y:S02]  /*3d40*/  LDS R22, [R19+0x8] ;  /* 0x0000080013167984 */ /* 0x004e240000000800 */
        /* <DEDUP_REMOVED lines=10> */
[----:B------:R3:W-:Y:S06]  /*3df0*/  STS [R19+0x8], R20 ;  /* 0x0000081413007388 */ /* 0x0007ec0000000800 */
.L_x_61:
[----:B0-23--:R-:W-:Y:S01]  /*3e00*/  MOV R19, 0x3bbb989d ;  /* 0x3bbb989d00137802 */ /* 0x00dfe20000000f00 */
[----:B------:R-:W-:Y:S01]  /*3e10*/  FADD R18, R18, -R15 ;  /* 0x8000000f12127221 */ /* 0x000fe20000000000 */
[----:B------:R-:W-:Y:S01]  /*3e20*/  IMAD.MOV.U32 R20, RZ, RZ, 0x437c0000 ;  /* 0x437c0000ff147424 */ /* 0x000fe200078e00ff */
[----:B------:R-:W0:Y:S02]  /*3e30*/  LDC R22, c[0x0][0x3b8] ;  /* 0x0000ee00ff167b82 */ /* 0x000e240000000800 */
[----:B------:R-:W-:-:S04]  /*3e40*/  FFMA.SAT R19, R18, R19, 0.5 ;  /* 0x3f00000012137423 */ /* 0x000fc80000002013 */
[----:B------:R-:W-:-:S04]  /*3e50*/  FFMA.RM R19, R19, R20, 12582913 ;  /* 0x4b40000113137423 */ /* 0x000fc80000004014 */
[----:B------:R-:W-:-:S04]  /*3e60*/  FADD R21, R19, -12583039 ;  /* 0xcb40007f13157421 */ /* 0x000fc80000000000 */
[----:B------:R-:W-:-:S04]  /*3e70*/  FFMA R21, R18, 1.4426950216293334961, -R21 ;  /* 0x3fb8aa3b12157823 */ /* 0x000fc80000000815 */
[----:B------:R-:W-:Y:S01]  /*3e80*/  FFMA R21, R18, 1.925963033500011079e-08, R21 ;  /* 0x32a5706012157823 */ /* 0x000fe20000000015 */
[----:B------:R-:W-:-:S05]  /*3e90*/  SHF.L.U32 R18, R19, 0x17, RZ ;  /* 0x0000001713127819 */ /* 0x000fca00000006ff */
[----:B------:R-:W2:Y:S01]  /*3ea0*/  MUFU.EX2 R21, R21 ;  /* 0x0000001500157308 */ /* 0x000ea20000000800 */
[----:B0-----:R-:W-:Y:S01]  /*3eb0*/  ISETP.GE.AND P1, PT, R22, 0x1, PT ;  /* 0x000000011600780c */ /* 0x001fe20003f26270 */
[----:B--2---:R-:W-:-:S12]  /*3ec0*/  FMUL R18, R18, R21 ;  /* 0x0000001512127220 */ /* 0x004fd80000400000 */
[----:B------:R-:W-:Y:S05]  /*3ed0*/  @!P1 BRA `(.L_x_64) ;  /* 0x00000008001c9947 */ /* 0x000fea0003800000 */
[----:B------:R-:W-:Y:S01]  /*3ee0*/  ISETP.GE.U32.AND P1, PT, R9, 0xf, PT ;  /* 0x0000000f0900780c */ /* 0x000fe20003f26070 */
[----:B------:R-:W-:Y:S01]  /*3ef0*/  BSSY.RECONVERGENT B1, `(.L_x_65) ;  /* 0x000003c000017945 */ /* 0x000fe20003800200 */
[----:B------:R-:W-:-:S11]  /*3f00*/  IMAD.MOV.U32 R19, RZ, RZ, RZ ;  /* 0x000000ffff137224 */ /* 0x000fd600078e00ff */
[----:B------:R-:W-:Y:S05]  /*3f10*/  @!P1 BRA `(.L_x_66) ;  /* 0x0000000000e49947 */ /* 0x000fea0003800000 */
[----:B------:R-:W-:Y:S01]  /*3f20*/  BSSY.RECONVERGENT B2, `(.L_x_67) ;  /* 0x0000037000027945 */ /* 0x000fe20003800200 */
[----:B------:R-:W-:-:S07]  /*3f30*/  MOV R19, RZ ;  /* 0x000000ff00137202 */ /* 0x000fce0000000f00 */
.L_x_68:
[----:B0-----:R-:W-:-:S05]  /*3f40*/  IMAD R20, R14, 0x40, R19 ;  /* 0x000000400e147824 */ /* 0x001fca00078e0213 */
[----:B------:R-:W-:-:S05]  /*3f50*/  LEA R20, R20, UR15, 0x2 ;  /* 0x0000000f14147c11 */ /* 0x000fca000f8e10ff */
[----:B------:R-:W2:Y:S04]  /*3f60*/  LDL R21, [R20] ;  /* 0x0000000014157983 */ /* 0x000ea80000100800 */
[----:B------:R-:W3:Y:S04]  /*3f70*/  LDL R25, [R20+0x10] ;  /* 0x0000100014197983 */ /* 0x000ee80000100800 */
[----:B------:R-:W4:Y:S04]  /*3f80*/  LDL R29, [R20+0x4] ;  /* 0x00000400141d7983 */ /* 0x000f280000100800 */
[----:B------:R-:W5:Y:S04]  /*3f90*/  LDL R24, [R20+0x8] ;  /* 0x0000080014187983 */ /* 0x000f680000100800 */
[----:B------:R-:W5:Y:S04]  /*3fa0*/  LDL R23, [R20+0xc] ;  /* 0x00000c0014177983 */ /* 0x000f680000100800 */
[----:B------:R-:W5:Y:S01]  /*3fb0*/  LDL R28, [R20+0x20] ;  /* 0x00002000141c7983 */ /* 0x000f620000100800 */
[----:B--2---:R-:W-:-:S03]  /*3fc0*/  FMUL R27, R18, R21 ;  /* 0x00000015121b7220 */ /* 0x004fc60000400000 */
[----:B------:R-:W2:Y:S01]  /*3fd0*/  LDL R21, [R20+0x14] ;  /* 0x0000140014157983 */ /* 0x000ea20000100800 */
[----:B---3--:R-:W-:-:S03]  /*3fe0*/  FMUL R25, R18, R25 ;  /* 0x0000001912197220 */ /* 0x008fc60000400000 */
[----:B------:R-:W-:Y:S01]  /*3ff0*/  STL [R20], R27 ;  /* 0x0000001b14007387 */ /* 0x000fe20000100800 */
[----:B----4-:R-:W-:-:S03]  /*4000*/  FMUL R29, R18, R29 ;  /* 0x0000001d121d7220 */ /* 0x010fc60000400000 */
[----:B------:R0:W-:Y:S04]  /*4010*/  STL [R20+0x10], R25 ;  /* 0x0000101914007387 */ /* 0x0001e80000100800 */
[----:B------:R3:W-:Y:S04]  /*4020*/  STL [R20+0x4], R29 ;  /* 0x0000041d14007387 */ /* 0x0007e80000100800 */
[----:B0-----:R-:W4:Y:S04]  /*4030*/  LDL R25, [R20+0x24] ;  /* 0x0000240014197983 */ /* 0x001f280000100800 */
[----:B---3--:R-:W3:Y:S01]  /*4040*/  LDL R29, [R20+0x1c] ;  /* 0x00001c00141d7983 */ /* 0x008ee20000100800 */
[----:B--2---:R-:W-:-:S03]  /*4050*/  FMUL R27, R18, R21 ;  /* 0x00000015121b7220 */ /* 0x004fc60000400000 */
[----:B------:R-:W2:Y:S01]  /*4060*/  LDL R21, [R20+0x28] ;  /* 0x0000280014157983 */ /* 0x000ea20000100800 */
[C---:B-----5:R-:W-:Y:S01]  /*4070*/  FMUL R24, R18.reuse, R24 ;  /* 0x0000001812187220 */ /* 0x060fe20000400000 */
[C---:B------:R-:W-:Y:S02]  /*4080*/  FMUL R26, R18.reuse, R23 ;  /* 0x00000017121a7220 */ /* 0x040fe40000400000 */
[----:B------:R-:W5:Y:S04]  /*4090*/  LDL R23, [R20+0x18] ;  /* 0x0000180014177983 */ /* 0x000f680000100800 */
[----:B------:R4:W-:Y:S04]  /*40a0*/  STL [R20+0x8], R24 ;  /* 0x0000081814007387 */ /* 0x0009e80000100800 */
[----:B------:R0:W-:Y:S01]  /*40b0*/  STL [R20+0xc], R26 ;  /* 0x00000c1a14007387 */ /* 0x0001e20000100800 */
[C---:B----4-:R-:W-:Y:S01]  /*40c0*/  FMUL R24, R18.reuse, R25 ;  /* 0x0000001912187220 */ /* 0x050fe20000400000 */
[----:B---3--:R-:W-:-:S02]  /*40d0*/  FMUL R29, R18, R29 ;  /* 0x0000001d121d7220 */ /* 0x008fc40000400000 */
[----:B------:R3:W-:Y:S04]  /*40e0*/  STL [R20+0x14], R27 ;  /* 0x0000141b14007387 */ /* 0x0007e80000100800 */
[----:B------:R4:W-:Y:S04]  /*40f0*/  STL [R20+0x1c], R29 ;  /* 0x00001c1d14007387 */ /* 0x0009e80000100800 */
[----:B0-----:R-:W5:Y:S04]  /*4100*/  LDL R26, [R20+0x2c] ;  /* 0x00002c00141a7983 */ /* 0x001f680000100800 */
[----:B---3--:R-:W3:Y:S04]  /*4110*/  LDL R27, [R20+0x30] ;  /* 0x00003000141b7983 */ /* 0x008ee80000100800 */
[----:B----4-:R-:W4:Y:S01]  /*4120*/  LDL R29, [R20+0x34] ;  /* 0x00003400141d7983 */ /* 0x010f220000100800 */
[----:B--2---:R-:W-:-:S03]  /*4130*/  FMUL R25, R18, R21 ;  /* 0x0000001512197220 */ /* 0x004fc60000400000 */
[----:B------:R-:W2:Y:S04]  /*4140*/  LDL R21, [R20+0x3c] ;  /* 0x00003c0014157983 */ /* 0x000ea80000100800 */
[----:B------:R0:W-:Y:S04]  /*4150*/  STL [R20+0x28], R25 ;  /* 0x0000281914007387 */ /* 0x0001e80000100800 */
[----:B0-----:R-:W2:Y:S01]  /*4160*/  LDL R25, [R20+0x38] ;  /* 0x0000380014197983 */ /* 0x001ea20000100800 */
[C---:B-----5:R-:W-:Y:S01]  /*4170*/  FMUL R23, R18.reuse, R23 ;  /* 0x0000001712177220 */ /* 0x060fe20000400000 */
[----:B------:R-:W-:-:S04]  /*4180*/  FMUL R28, R18, R28 ;  /* 0x0000001c121c7220 */ /* 0x000fc80000400000 */
[----:B------:R0:W-:Y:S01]  /*4190*/  STL [R20+0x18], R23 ;  /* 0x0000181714007387 */ /* 0x0001e20000100800 */
[----:B------:R-:W-:-:S03]  /*41a0*/  IADD3 R19, PT, PT, R19, 0x10, RZ ;  /* 0x0000001013137810 */ /* 0x000fc60007ffe0ff */
[----:B------:R1:W-:Y:S01]  /*41b0*/  STL [R20+0x20], R28 ;  /* 0x0000201c14007387 */ /* 0x0003e20000100800 */
[C---:B0-----:R-:W-:Y:S01]  /*41c0*/  FMUL R23, R18.reuse, R26 ;  /* 0x0000001a12177220 */ /* 0x041fe20000400000 */
[C---:B---3--:R-:W-:Y:S01]  /*41d0*/  FMUL R27, R18.reuse, R27 ;  /* 0x0000001b121b7220 */ /* 0x048fe20000400000 */
[C---:B----4-:R-:W-:Y:S01]  /*41e0*/  FMUL R29, R18.reuse, R29 ;  /* 0x0000001d121d7220 */ /* 0x050fe20000400000 */
[----:B------:R0:W-:Y:S04]  /*41f0*/  STL [R20+0x24], R24 ;  /* 0x0000241814007387 */ /* 0x0001e80000100800 */
[----:B------:R0:W-:Y:S04]  /*4200*/  STL [R20+0x2c], R23 ;  /* 0x00002c1714007387 */ /* 0x0001e80000100800 */
[----:B------:R0:W-:Y:S04]  /*4210*/  STL [R20+0x30], R27 ;  /* 0x0000301b14007387 */ /* 0x0001e80000100800 */
[----:B------:R0:W-:Y:S01]  /*4220*/  STL [R20+0x34], R29 ;  /* 0x0000341d14007387 */ /* 0x0001e20000100800 */
[----:B------:R-:W-:Y:S01]  /*4230*/  ISETP.NE.AND P1, PT, R19, R5, PT ;  /* 0x000000051300720c */ /* 0x000fe20003f25270 */
[----:B--2---:R-:W-:-:S05]  /*4240*/  FMUL R21, R18, R21 ;  /* 0x0000001512157220 */ /* 0x004fca0000400000 */
[----:B------:R0:W-:Y:S01]  /*4250*/  STL [R20+0x3c], R21 ;  /* 0x00003c1514007387 */ /* 0x0001e20000100800 */
[----:B------:R-:W-:-:S05]  /*4260*/  FMUL R26, R18, R25 ;  /* 0x00000019121a7220 */ /* 0x000fca0000400000 */
[----:B------:R0:W-:Y:S01]  /*4270*/  STL [R20+0x38], R26 ;  /* 0x0000381a14007387 */ /* 0x0001e20000100800 */
[----:B-1----:R-:W-:Y:S05]  /*4280*/  @P1 BRA `(.L_x_68) ;  /* 0xfffffffc002c1947 */ /* 0x002fea000383ffff */
[----:B------:R-:W-:Y:S05]  /*4290*/  BSYNC.RECONVERGENT B2 ;  /* 0x0000000000027941 */ /* 0x000fea0003800200 */
.L_x_67:
[----:B------:R-:W-:-:S07]  /*42a0*/  IMAD.MOV.U32 R19, RZ, RZ, R5 ;  /* 0x000000ffff137224 */ /* 0x000fce00078e0005 */
.L_x_66:
[----:B-1----:R-:W-:Y:S05]  /*42b0*/  BSYNC.RECONVERGENT B1 ;  /* 0x0000000000017941 */ /* 0x002fea0003800200 */
.L_x_65:
[----:B------:R-:W-:Y:S01]  /*42c0*/  ISETP.NE.AND P1, PT, R10, RZ, PT ;  /* 0x000000ff0a00720c */ /* 0x000fe20003f25270 */
[----:B------:R-:W-:-:S12]  /*42d0*/  BSSY.RECONVERGENT B1, `(.L_x_64) ;  /* 0x0000047000017945 */ /* 0x000fd80003800200 */
[----:B------:R-:W-:Y:S05]  /*42e0*/  @!P1 BRA `(.L_x_69) ;  /* 0x0000000400149947 */ /* 0x000fea0003800000 */
[----:B------:R-:W-:Y:S01]  /*42f0*/  ISETP.GE.U32.AND P1, PT, R13, 0x7, PT ;  /* 0x000000070d00780c */ /* 0x000fe20003f26070 */
[----:B------:R-:W-:Y:S01]  /*4300*/  BSSY.RECONVERGENT B2, `(.L_x_70) ;  /* 0x000001e000027945 */ /* 0x000fe20003800200 */
[----:B------:R-:W-:-:S11]  /*4310*/  ISETP.NE.AND P2, PT, R11, RZ, PT ;  /* 0x000000ff0b00720c */ /* 0x000fd60003f45270 */
[----:B------:R-:W-:Y:S05]  /*4320*/  @!P1 BRA `(.L_x_71) ;  /* 0x00000000006c9947 */ /* 0x000fea0003800000 */
[----:B0-----:R-:W-:-:S04]  /*4330*/  LEA R20, R14, R19, 0x6 ;  /* 0x000000130e147211 */ /* 0x001fc800078e30ff */
[----:B------:R-:W-:-:S05]  /*4340*/  LEA R20, R20, UR15, 0x2 ;  /* 0x0000000f14147c11 */ /* 0x000fca000f8e10ff */
[----:B------:R-:W2:Y:S04]  /*4350*/  LDL R21, [R20] ;  /* 0x0000000014157983 */ /* 0x000ea80000100800 */
[----:B------:R-:W3:Y:S04]  /*4360*/  LDL R25, [R20+0x4] ;  /* 0x0000040014197983 */ /* 0x000ee80000100800 */
[----:B------:R-:W4:Y:S04]  /*4370*/  LDL R27, [R20+0x8] ;  /* 0x00000800141b7983 */ /* 0x000f280000100800 */
[----:B------:R-:W5:Y:S04]  /*4380*/  LDL R29, [R20+0xc] ;  /* 0x00000c00141d7983 */ /* 0x000f680000100800 */
[----:B------:R-:W5:Y:S04]  /*4390*/  LDL R24, [R20+0x10] ;  /* 0x0000100014187983 */ /* 0x000f680000100800 */
[----:B------:R-:W5:Y:S04]  /*43a0*/  LDL R26, [R20+0x14] ;  /* 0x00001400141a7983 */ /* 0x000f680000100800 */
[----:B------:R-:W5:Y:S01]  /*43b0*/  LDL R28, [R20+0x18] ;  /* 0x00001800141c7983 */ /* 0x000f620000100800 */
[----:B--2---:R-:W-:-:S03]  /*43c0*/  FMUL R23, R18, R21 ;  /* 0x0000001512177220 */ /* 0x004fc60000400000 */
[----:B------:R-:W2:Y:S01]  /*43d0*/  LDL R21, [R20+0x1c] ;  /* 0x00001c0014157983 */ /* 0x000ea20000100800 */
[----:B---3--:R-:W-:-:S03]  /*43e0*/  FMUL R25, R18, R25 ;  /* 0x0000001912197220 */ /* 0x008fc60000400000 */
[----:B------:R0:W-:Y:S01]  /*43f0*/  STL [R20], R23 ;  /* 0x0000001714007387 */ /* 0x0001e20000100800 */
[C---:B----4-:R-:W-:Y:S01]  /*4400*/  FMUL R27, R18.reuse, R27 ;  /* 0x0000001b121b7220 */ /* 0x050fe20000400000 */
[C---:B-----5:R-:W-:Y:S01]  /*4410*/  FMUL R29, R18.reuse, R29 ;  /* 0x0000001d121d7220 */ /* 0x060fe20000400000 */
[C---:B------:R-:W-:Y:S01]  /*4420*/  FMUL R24, R18.reuse, R24 ;  /* 0x0000001812187220 */ /* 0x040fe20000400000 */
[C---:B------:R-:W-:Y:S01]  /*4430*/  FMUL R26, R18.reuse, R26 ;  /* 0x0000001a121a7220 */ /* 0x040fe20000400000 */
[----:B0-----:R-:W-:Y:S01]  /*4440*/  FMUL R23, R18, R28 ;  /* 0x0000001c12177220 */ /* 0x001fe20000400000 */
[----:B------:R1:W-:Y:S04]  /*4450*/  STL [R20+0x4], R25 ;  /* 0x0000041914007387 */ /* 0x0003e80000100800 */
[----:B------:R1:W-:Y:S04]  /*4460*/  STL [R20+0x8], R27 ;  /* 0x0000081b14007387 */ /* 0x0003e80000100800 */
[----:B------:R1:W-:Y:S04]  /*4470*/  STL [R20+0xc], R29 ;  /* 0x00000c1d14007387 */ /* 0x0003e80000100800 */
[----:B------:R1:W-:Y:S04]  /*4480*/  STL [R20+0x10], R24 ;  /* 0x0000101814007387 */ /* 0x0003e80000100800 */
[----:B------:R1:W-:Y:S04]  /*4490*/  STL [R20+0x14], R26 ;  /* 0x0000141a14007387 */ /* 0x0003e80000100800 */
[----:B------:R1:W-:Y:S01]  /*44a0*/  STL [R20+0x18], R23 ;  /* 0x0000181714007387 */ /* 0x0003e20000100800 */
[----:B------:R-:W-:-:S02]  /*44b0*/  VIADD R19, R19, 0x8 ;  /* 0x0000000813137836 */ /* 0x000fc40000000000 */
[----:B--2---:R-:W-:-:S05]  /*44c0*/  FMUL R21, R18, R21 ;  /* 0x0000001512157220 */ /* 0x004fca0000400000 */
[----:B------:R1:W-:Y:S02]  /*44d0*/  STL [R20+0x1c], R21 ;  /* 0x00001c1514007387 */ /* 0x0003e40000100800 */
.L_x_71:
[----:B------:R-:W-:Y:S05]  /*44e0*/  BSYNC.RECONVERGENT B2 ;  /* 0x0000000000027941 */ /* 0x000fea0003800200 */
.L_x_70:
[----:B------:R-:W-:Y:S05]  /*44f0*/  @!P2 BRA `(.L_x_69) ;  /* 0x000000000090a947 */ /* 0x000fea0003800000 */
[----:B------:R-:W-:Y:S01]  /*4500*/  ISETP.GE.U32.AND P1, PT, R16, 0x3, PT ;  /* 0x000000031000780c */ /* 0x000fe20003f26070 */
[----:B------:R-:W-:Y:S01]  /*4510*/  BSSY.RECONVERGENT B2, `(.L_x_72) ;  /* 0x0000012000027945 */ /* 0x000fe20003800200 */
[----:B------:R-:W-:-:S11]  /*4520*/  ISETP.NE.AND P2, PT, R12, RZ, PT ;  /* 0x000000ff0c00720c */ /* 0x000fd60003f45270 */
[----:B------:R-:W-:Y:S05]  /*4530*/  @!P1 BRA `(.L_x_73) ;  /* 0x00000000003c9947 */ /* 0x000fea0003800000 */
[----:B01----:R-:W-:-:S04]  /*4540*/  LEA R20, R14, R19, 0x6 ;  /* 0x000000130e147211 */ /* 0x003fc800078e30ff */
[----:B------:R-:W-:-:S05]  /*4550*/  LEA R26, R20, UR15, 0x2 ;  /* 0x0000000f141a7c11 */ /* 0x000fca000f8e10ff */
[----:B------:R-:W2:Y:S04]  /*4560*/  LDL R23, [R26+0x4] ;  /* 0x000004001a177983 */ /* 0x000ea80000100800 */
[----:B------:R-:W3:Y:S04]  /*4570*/  LDL R21, [R26] ;  /* 0x000000001a157983 */ /* 0x000ee80000100800 */
[----:B------:R-:W4:Y:S04]  /*4580*/  LDL R25, [R26+0x8] ;  /* 0x000008001a197983 */ /* 0x000f280000100800 */
[----:B------:R-:W5:Y:S01]  /*4590*/  LDL R27, [R26+0xc] ;  /* 0x00000c001a1b7983 */ /* 0x000f620000100800 */
[----:B------:R-:W-:-:S02]  /*45a0*/  VIADD R19, R19, 0x4 ;  /* 0x0000000413137836 */ /* 0x000fc40000000000 */
[C---:B--2---:R-:W-:Y:S01]  /*45b0*/  FMUL R20, R18.reuse, R23 ;  /* 0x0000001712147220 */ /* 0x044fe20000400000 */
[C---:B---3--:R-:W-:Y:S01]  /*45c0*/  FMUL R21, R18.reuse, R21 ;  /* 0x0000001512157220 */ /* 0x048fe20000400000 */
[C---:B----4-:R-:W-:Y:S01]  /*45d0*/  FMUL R23, R18.reuse, R25 ;  /* 0x0000001912177220 */ /* 0x050fe20000400000 */
[----:B-----5:R-:W-:-:S03]  /*45e0*/  FMUL R24, R18, R27 ;  /* 0x0000001b12187220 */ /* 0x020fc60000400000 */
[----:B------:R2:W-:Y:S04]  /*45f0*/  STL [R26], R21 ;  /* 0x000000151a007387 */ /* 0x0005e80000100800 */
[----:B------:R2:W-:Y:S04]  /*4600*/  STL [R26+0x4], R20 ;  /* 0x000004141a007387 */ /* 0x0005e80000100800 */
[----:B------:R2:W-:Y:S04]  /*4610*/  STL [R26+0x8], R23 ;  /* 0x000008171a007387 */ /* 0x0005e80000100800 */
[----:B------:R2:W-:Y:S02]  /*4620*/  STL [R26+0xc], R24 ;  /* 0x00000c181a007387 */ /* 0x0005e40000100800 */
.L_x_73:
[----:B------:R-:W-:Y:S05]  /*4630*/  BSYNC.RECONVERGENT B2 ;  /* 0x0000000000027941 */ /* 0x000fea0003800200 */
.L_x_72:
[----:B------:R-:W-:Y:S05]  /*4640*/  @!P2 BRA `(.L_x_69) ;  /* 0x00000000003ca947 */ /* 0x000fea0003800000 */
[----:B------:R-:W-:-:S04]  /*4650*/  LEA R19, R14, R19, 0x6 ;  /* 0x000000130e137211 */ /* 0x000fc800078e30ff */
[----:B------:R-:W-:-:S05]  /*4660*/  LEA R19, R19, UR15, 0x2 ;  /* 0x0000000f13137c11 */ /* 0x000fca000f8e10ff */
[----:B012---:R-:W2:Y:S01]  /*4670*/  LDL R21, [R19] ;  /* 0x0000000013157983 */ /* 0x007ea20000100800 */
[----:B------:R-:W-:Y:S01]  /*4680*/  ISETP.NE.AND P1, PT, R12, 0x1, PT ;  /* 0x000000010c00780c */ /* 0x000fe20003f25270 */
[----:B--2---:R-:W-:-:S05]  /*4690*/  FMUL R20, R18, R21 ;  /* 0x0000001512147220 */ /* 0x004fca0000400000 */
[----:B------:R3:W-:Y:S07]  /*46a0*/  STL [R19], R20 ;  /* 0x0000001413007387 */ /* 0x0007ee0000100800 */
[----:B------:R-:W-:Y:S05]  /*46b0*/  @!P1 BRA `(.L_x_69) ;  /* 0x0000000000209947 */ /* 0x000fea0003800000 */
[----:B------:R-:W3:Y:S01]  /*46c0*/  LDL R21, [R19+0x4] ;  /* 0x0000040013157983 */ /* 0x000ee20000100800 */
[----:B------:R-:W-:Y:S01]  /*46d0*/  ISETP.NE.AND P1, PT, R12, 0x2, PT ;  /* 0x000000020c00780c */ /* 0x000fe20003f25270 */
[----:B---3--:R-:W-:-:S05]  /*46e0*/  FMUL R20, R18, R21 ;  /* 0x0000001512147220 */ /* 0x008fca0000400000 */
[----:B------:R4:W-:Y:S07]  /*46f0*/  STL [R19+0x4], R20 ;  /* 0x0000041413007387 */ /* 0x0009ee0000100800 */
[----:B------:R-:W-:Y:S05]  /*4700*/  @!P1 BRA `(.L_x_69) ;  /* 0x00000000000c9947 */ /* 0x000fea0003800000 */
[----:B------:R-:W4:Y:S02]  /*4710*/  LDL R21, [R19+0x8] ;  /* 0x0000080013157983 */ /* 0x000f240000100800 */
[----:B----4-:R-:W-:-:S05]  /*4720*/  FMUL R20, R18, R21 ;  /* 0x0000001512147220 */ /* 0x010fca0000400000 */
[----:B------:R0:W-:Y:S02]  /*4730*/  STL [R19+0x8], R20 ;  /* 0x0000081413007387 */ /* 0x0001e40000100800 */
.L_x_69:
[----:B------:R-:W-:Y:S05]  /*4740*/  BSYNC.RECONVERGENT B1 ;  /* 0x0000000000017941 */ /* 0x000fea0003800200 */
.L_x_64:
[----:B------:R-:W-:-:S13]  /*4750*/  ISETP.LT.OR P0, PT, R22, 0x1, !P0 ;  /* 0x000000011600780c */ /* 0x000fda0004701670 */
[----:B------:R-:W-:Y:S05]  /*4760*/  @P0 BRA `(.L_x_74) ;  /* 0x0000000800ec0947 */ /* 0x000fea0003800000 */
[----:B0--34-:R-:W-:-:S07]  /*4770*/  IMAD.MOV.U32 R19, RZ, RZ, RZ ;  /* 0x000000ffff137224 */ /* 0x019fce00078e00ff */
.L_x_85:
[----:B-1----:R-:W1:Y:S01]  /*4780*/  LDCU UR9, c[0x0][0x3c0] ;  /* 0x00007800ff0977ac */ /* 0x002e620008000800 */
[----:B------:R-:W-:Y:S01]  /*4790*/  ISETP.GE.U32.AND P1, PT, R9, 0xf, PT ;  /* 0x0000000f0900780c */ /* 0x000fe20003f26070 */
[----:B------:R-:W-:Y:S01]  /*47a0*/  BSSY.RECONVERGENT B1, `(.L_x_75) ;  /* 0x0000055000017945 */ /* 0x000fe20003800200 */
[----:B0---4-:R-:W-:Y:S02]  /*47b0*/  IMAD.MOV.U32 R22, RZ, RZ, RZ ;  /* 0x000000ffff167224 */ /* 0x011fe400078e00ff */
[----:B-12---:R-:W-:-:S05]  /*47c0*/  IMAD R21, R14, UR9, R19 ;  /* 0x000000090e157c24 */ /* 0x006fca000f8e0213 */
[----:B------:R-:W-:Y:S01]  /*47d0*/  LEA R20, R21, R6, 0x2 ;  /* 0x0000000615147211 */ /* 0x000fe200078e10ff */
[----:B------:R-:W-:Y:S01]  /*47e0*/  IMAD.MOV.U32 R21, RZ, RZ, R19 ;  /* 0x000000ffff157224 */ /* 0x000fe200078e0013 */
[----:B------:R-:W-:-:S04]  /*47f0*/  IADD3 R19, PT, PT, R19, 0x1, RZ ;  /* 0x0000000113137810 */ /* 0x000fc80007ffe0ff */
[----:B------:R-:W0:Y:S01]  /*4800*/  LDS R20, [R20] ;  /* 0x0000000014147984 */ /* 0x000e220000000800 */
[----:B------:R-:W-:Y:S01]  /*4810*/  ISETP.NE.AND P0, PT, R19, R8, PT ;  /* 0x000000081300720c */ /* 0x000fe20003f05270 */
[----:B---3--:R-:W-:-:S12]  /*4820*/  @!P1 BRA `(.L_x_76) ;  /* 0x0000000400309947 */ /* 0x008fd80003800000 */
[----:B------:R-:W-:Y:S01]  /*4830*/  HFMA2 R22, -RZ, RZ, 0, 0 ;  /* 0x00000000ff167431 */ /* 0x000fe200000001ff */
[----:B------:R-:W-:Y:S06]  /*4840*/  BSSY.RECONVERGENT B2, `(.L_x_77) ;  /* 0x0000049000027945 */ /* 0x000fec0003800200 */
.L_x_78:
[----:B-1----:R-:W-:Y:S01]  /*4850*/  IMAD R24, R14, 0x40, R22 ;  /* 0x000000400e187824 */ /* 0x002fe200078e0216 */
[----:B------:R-:W1:Y:S04]  /*4860*/  LDCU UR9, c[0x0][0x3b8] ;  /* 0x00007700ff0977ac */ /* 0x000e680008000800 */
[----:B------:R-:W-:-:S05]  /*4870*/  LEA R24, R24, UR15, 0x2 ;  /* 0x0000000f18187c11 */ /* 0x000fca000f8e10ff */
[----:B------:R-:W0:Y:S04]  /*4880*/  LDL R26, [R24] ;  /* 0x00000000181a7983 */ /* 0x000e280000100800 */
[----:B------:R-:W2:Y:S04]  /*4890*/  LDL R29, [R24+0x4] ;  /* 0x00000400181d7983 */ /* 0x000ea80000100800 */
[----:B------:R-:W3:Y:S04]  /*48a0*/  LDL R27, [R24+0x8] ;  /* 0x00000800181b7983 */ /* 0x000ee80000100800 */
[----:B------:R-:W4:Y:S01]  /*48b0*/  LDL R25, [R24+0xc] ;  /* 0x00000c0018197983 */ /* 0x000f220000100800 */
[----:B-1----:R-:W-:-:S05]  /*48c0*/  IMAD R23, R21, UR9, R22 ;  /* 0x0000000915177c24 */ /* 0x002fca000f8e0216 */
[----:B------:R-:W-:-:S05]  /*48d0*/  LEA R23, R23, R4, 0x2 ;  /* 0x0000000417177211 */ /* 0x000fca00078e10ff */
[----:B------:R-:W0:Y:S02]  /*48e0*/  LDS R28, [R23] ;  /* 0x00000000171c7984 */ /* 0x000e240000000800 */
[C---:B0-----:R-:W-:Y:S02]  /*48f0*/  FFMA R26, R20.reuse, R28, R26 ;  /* 0x0000001c141a7223 */ /* 0x041fe4000000001a */
[----:B------:R-:W2:Y:S04]  /*4900*/  LDS R28, [R23+0x4] ;  /* 0x00000400171c7984 */ /* 0x000ea80000000800 */
[----:B------:R0:W-:Y:S04]  /*4910*/  STL [R24], R26 ;  /* 0x0000001a18007387 */ /* 0x0001e80000100800 */
[----:B0-----:R-:W5:Y:S01]  /*4920*/  LDL R26, [R24+0x14] ;  /* 0x00001400181a7983 */ /* 0x001f620000100800 */
[----:B--2---:R-:W-:-:S03]  /*4930*/  FFMA R28, R20, R28, R29 ;  /* 0x0000001c141c7223 */ /* 0x004fc6000000001d */
[----:B------:R-:W3:Y:S04]  /*4940*/  LDS R29, [R23+0x8] ;  /* 0x00000800171d7984 */ /* 0x000ee80000000800 */
[----:B------:R-:W-:Y:S04]  /*4950*/  STL [R24+0x4], R28 ;  /* 0x0000041c18007387 */ /* 0x000fe80000100800 */
[----:B------:R-:W-:Y:S01]  /*4960*/  LDS R28, [R23+0x10] ;  /* 0x00001000171c7984 */ /* 0x000fe20000000800 */
[----:B---3--:R-:W-:-:S03]  /*4970*/  FFMA R27, R20, R29, R27 ;  /* 0x0000001d141b7223 */ /* 0x008fc6000000001b */
[----:B------:R-:W4:Y:S04]  /*4980*/  LDS R29, [R23+0xc] ;  /* 0x00000c00171d7984 */ /* 0x000f280000000800 */
[----:B------:R0:W-:Y:S04]  /*4990*/  STL [R24+0x8], R27 ;  /* 0x0000081b18007387 */ /* 0x0001e80000100800 */
[----:B0-----:R-:W2:Y:S01]  /*49a0*/  LDL R27, [R24+0x1c] ;  /* 0x00001c00181b7983 */ /* 0x001ea20000100800 */
[----:B----4-:R-:W-:-:S03]  /*49b0*/  FFMA R29, R20, R29, R25 ;  /* 0x0000001d141d7223 */ /* 0x010fc60000000019 */
[----:B------:R-:W3:Y:S04]  /*49c0*/  LDL R25, [R24+0x10] ;  /* 0x0000100018197983 */ /* 0x000ee80000100800 */
[----:B------:R0:W-:Y:S04]  /*49d0*/  STL [R24+0xc], R29 ;  /* 0x00000c1d18007387 */ /* 0x0001e80000100800 */
[----:B0-----:R-:W4:Y:S01]  /*49e0*/  LDL R29, [R24+0x18] ;  /* 0x00001800181d7983 */ /* 0x001f220000100800 */
[----:B---3--:R-:W-:-:S03]  /*49f0*/  FFMA R28, R20, R28, R25 ;  /* 0x0000001c141c7223 */ /* 0x008fc60000000019 */
[----:B------:R-:W5:Y:S02]  /*4a00*/  LDS R25, [R23+0x14] ;  /* 0x0000140017197984 */ /* 0x000f640000000800 */
[C---:B-----5:R-:W-:Y:S02]  /*4a10*/  FFMA R25, R20.reuse, R25, R26 ;  /* 0x0000001914197223 */ /* 0x060fe4000000001a */
[----:B------:R-:W4:Y:S04]  /*4a20*/  LDS R26, [R23+0x18] ;  /* 0x00001800171a7984 */ /* 0x000f280000000800 */
[----:B------:R0:W-:Y:S04]  /*4a30*/  STL [R24+0x14], R25 ;  /* 0x0000141918007387 */ /* 0x0001e80000100800 */
[----:B0-----:R-:W3:Y:S01]  /*4a40*/  LDL R25, [R24+0x20] ;  /* 0x0000200018197983 */ /* 0x001ee20000100800 */
[----:B----4-:R-:W-:-:S03]  /*4a50*/  FFMA R29, R20, R26, R29 ;  /* 0x0000001a141d7223 */ /* 0x010fc6000000001d */
[----:B------:R-:W2:Y:S02]  /*4a60*/  LDS R26, [R23+0x1c] ;  /* 0x00001c00171a7984 */ /* 0x000ea40000000800 */
[C---:B--2---:R-:W-:Y:S02]  /*4a70*/  FFMA R27, R20.reuse, R26, R27 ;  /* 0x0000001a141b7223 */ /* 0x044fe4000000001b */
[----:B------:R-:W2:Y:S04]  /*4a80*/  LDL R26, [R24+0x24] ;  /* 0x00002400181a7983 */ /* 0x000ea80000100800 */
[----:B------:R0:W-:Y:S04]  /*4a90*/  STL [R24+0x18], R29 ;  /* 0x0000181d18007387 */ /* 0x0001e80000100800 */
[----:B0-----:R-:W4:Y:S04]  /*4aa0*/  LDL R29, [R24+0x28] ;  /* 0x00002800181d7983 */ /* 0x001f280000100800 */
[----:B------:R0:W-:Y:S04]  /*4ab0*/  STL [R24+0x1c], R27 ;  /* 0x00001c1b18007387 */ /* 0x0001e80000100800 */
[----:B0-----:R-:W5:Y:S04]  /*4ac0*/  LDL R27, [R24+0x2c] ;  /* 0x00002c00181b7983 */ /* 0x001f680000100800 */
[----:B------:R-:W-:Y:S04]  /*4ad0*/  STL [R24+0x10], R28 ;  /* 0x0000101c18007387 */ /* 0x000fe80000100800 */
[----:B------:R-:W3:Y:S02]  /*4ae0*/  LDS R28, [R23+0x20] ;  /* 0x00002000171c7984 */ /* 0x000ee40000000800 */
[----:B---3--:R-:W-:-:S02]  /*4af0*/  FFMA R28, R20, R28, R25 ;  /* 0x0000001c141c7223 */ /* 0x008fc40000000019 */
[----:B------:R-:W2:Y:S02]  /*4b00*/  LDS R25, [R23+0x24] ;  /* 0x0000240017197984 */ /* 0x000ea40000000800 */
[C---:B--2---:R-:W-:Y:S02]  /*4b10*/  FFMA R25, R20.reuse, R25, R26 ;  /* 0x0000001914197223 */ /* 0x044fe4000000001a */
[----:B------:R-:W4:Y:S04]  /*4b20*/  LDS R26, [R23+0x28] ;  /* 0x00002800171a7984 */ /* 0x000f280000000800 */
[----:B------:R0:W-:Y:S04]  /*4b30*/  STL [R24+0x24], R25 ;  /* 0x0000241918007387 */ /* 0x0001e80000100800 */
[----:B0-----:R-:W2:Y:S01]  /*4b40*/  LDL R25, [R24+0x30] ;  /* 0x0000300018197983 */ /* 0x001ea20000100800 */
[----:B----4-:R-:W-:-:S03]  /*4b50*/  FFMA R29, R20, R26, R29 ;  /* 0x0000001a141d7223 */ /* 0x010fc6000000001d */
[----:B------:R-:W5:Y:S02]  /*4b60*/  LDS R26, [R23+0x2c] ;  /* 0x00002c00171a7984 */ /* 0x000f640000000800 */
[----:B-----5:R-:W-:Y:S02]  /*4b70*/  FFMA R27, R20, R26, R27 ;  /* 0x0000001a141b7223 */ /* 0x020fe4000000001b */
[----:B------:R-:W3:Y:S04]  /*4b80*/  LDL R26, [R24+0x34] ;  /* 0x00003400181a7983 */ /* 0x000ee80000100800 */
[----:B------:R0:W-:Y:S04]  /*4b90*/  STL [R24+0x28], R29 ;  /* 0x0000281d18007387 */ /* 0x0001e80000100800 */
[----:B0-----:R-:W4:Y:S04]  /*4ba0*/  LDL R29, [R24+0x38] ;  /* 0x00003800181d7983 */ /* 0x001f280000100800 */
[----:B------:R0:W-:Y:S04]  /*4bb0*/  STL [R24+0x2c], R27 ;  /* 0x00002c1b18007387 */ /* 0x0001e80000100800 */
[----:B0-----:R-:W5:Y:S04]  /*4bc0*/  LDL R27, [R24+0x3c] ;  /* 0x00003c00181b7983 */ /* 0x001f680000100800 */
[----:B------:R-:W-:Y:S04]  /*4bd0*/  STL [R24+0x20], R28 ;  /* 0x0000201c18007387 */ /* 0x000fe80000100800 */
[----:B------:R-:W2:Y:S01]  /*4be0*/  LDS R28, [R23+0x30] ;  /* 0x00003000171c7984 */ /* 0x000ea20000000800 */
[----:B------:R-:W-:-:S05]  /*4bf0*/  VIADD R22, R22, 0x10 ;  /* 0x0000001016167836 */ /* 0x000fca0000000000 */
[----:B------:R-:W-:Y:S01]  /*4c00*/  ISETP.NE.AND P1, PT, R22, R5, PT ;  /* 0x000000051600720c */ /* 0x000fe20003f25270 */
[C---:B--2---:R-:W-:Y:S02]  /*4c10*/  FFMA R25, R20.reuse, R28, R25 ;  /* 0x0000001c14197223 */ /* 0x044fe40000000019 */
[----:B------:R-:W3:Y:S02]  /*4c20*/  LDS R28, [R23+0x34] ;  /* 0x00003400171c7984 */ /* 0x000ee40000000800 */
[C---:B---3--:R-:W-:Y:S02]  /*4c30*/  FFMA R26, R20.reuse, R28, R26 ;  /* 0x0000001c141a7223 */ /* 0x048fe4000000001a */
[----:B------:R-:W4:Y:S02]  /*4c40*/  LDS R28, [R23+0x38] ;  /* 0x00003800171c7984 */ /* 0x000f240000000800 */
[C---:B----4-:R-:W-:Y:S02]  /*4c50*/  FFMA R29, R20.reuse, R28, R29 ;  /* 0x0000001c141d7223 */ /* 0x050fe4000000001d */
[----:B------:R-:W5:Y:S04]  /*4c60*/  LDS R28, [R23+0x3c] ;  /* 0x00003c00171c7984 */ /* 0x000f680000000800 */
[----:B------:R1:W-:Y:S04]  /*4c70*/  STL [R24+0x30], R25 ;  /* 0x0000301918007387 */ /* 0x0003e80000100800 */
[----:B------:R1:W-:Y:S04]  /*4c80*/  STL [R24+0x34], R26 ;  /* 0x0000341a18007387 */ /* 0x0003e80000100800 */
[----:B------:R1:W-:Y:S01]  /*4c90*/  STL [R24+0x38], R29 ;  /* 0x0000381d18007387 */ /* 0x0003e20000100800 */
[----:B-----5:R-:W-:-:S05]  /*4ca0*/  FFMA R27, R20, R28, R27 ;  /* 0x0000001c141b7223 */ /* 0x020fca000000001b */
[----:B------:R1:W-:Y:S01]  /*4cb0*/  STL [R24+0x3c], R27 ;  /* 0x00003c1b18007387 */ /* 0x0003e20000100800 */
[----:B------:R-:W-:Y:S05]  /*4cc0*/  @P1 BRA `(.L_x_78) ;  /* 0xfffffff800e01947 */ /* 0x000fea000383ffff */
[----:B------:R-:W-:Y:S05]  /*4cd0*/  BSYNC.RECONVERGENT B2 ;  /* 0x0000000000027941 */ /* 0x000fea0003800200 */
.L_x_77:
[----:B------:R-:W-:-:S07]  /*4ce0*/  MOV R22, R5 ;  /* 0x0000000500167202 */ /* 0x000fce0000000f00 */
.L_x_76:
[----:B------:R-:W-:Y:S05]  /*4cf0*/  BSYNC.RECONVERGENT B1 ;  /* 0x0000000000017941 */ /* 0x000fea0003800200 */
.L_x_75:
[----:B------:R-:W-:Y:S01]  /*4d00*/  ISETP.NE.AND P1, PT, R10, RZ, PT ;  /* 0x000000ff0a00720c */ /* 0x000fe20003f25270 */
[----:B------:R-:W-:-:S12]  /*4d10*/  BSSY.RECONVERGENT B1, `(.L_x_79) ;  /* 0x000005f000017945 */ /* 0x000fd80003800200 */
[----:B------:R-:W-:Y:S05]  /*4d20*/  @!P1 BRA `(.L_x_80) ;  /* 0x0000000400749947 */ /* 0x000fea0003800000 */
[----:B------:R-:W-:Y:S01]  /*4d30*/  ISETP.GE.U32.AND P1, PT, R13, 0x7, PT ;  /* 0x000000070d00780c */ /* 0x000fe20003f26070 */
[----:B------:R-:W-:Y:S01]  /*4d40*/  BSSY.RECONVERGENT B2, `(.L_x_81) ;  /* 0x0000029000027945 */ /* 0x000fe20003800200 */
[----:B------:R-:W-:-:S11]  /*4d50*/  ISETP.NE.AND P2, PT, R11, RZ, PT ;  /* 0x000000ff0b00720c */ /* 0x000fd60003f45270 */
[----:B------:R-:W-:Y:S05]  /*4d60*/  @!P1 BRA `(.L_x_82) ;  /* 0x0000000000989947 */ /* 0x000fea0003800000 */
        /* <DEDUP_REMOVED lines=26> */
[----:B------:R-:W-:Y:S02]  /*4f10*/  VIADD R22, R22, 0x8 ;  /* 0x0000000816167836 */ /* 0x000fe40000000000 */
[----:B---3--:R-:W-:-:S02]  /*4f20*/  FFMA R25, R20, R28, R25 ;  /* 0x0000001c14197223 */ /* 0x008fc40000000019 */
[----:B------:R-:W5:Y:S02]  /*4f30*/  LDS R28, [R23+0x14] ;  /* 0x00001400171c7984 */ /* 0x000f640000000800 */
[C---:B-----5:R-:W-:Y:S02]  /*4f40*/  FFMA R26, R20.reuse, R28, R26 ;  /* 0x0000001c141a7223 */ /* 0x060fe4000000001a */
[----:B------:R-:W4:Y:S02]  /*4f50*/  LDS R28, [R23+0x18] ;  /* 0x00001800171c7984 */ /* 0x000f240000000800 */
[C---:B----4-:R-:W-:Y:S02]  /*4f60*/  FFMA R29, R20.reuse, R28, R29 ;  /* 0x0000001c141d7223 */ /* 0x050fe4000000001d */
[----:B------:R-:W2:Y:S04]  /*4f70*/  LDS R28, [R23+0x1c] ;  /* 0x00001c00171c7984 */ /* 0x000ea80000000800 */
[----:B------:R3:W-:Y:S04]  /*4f80*/  STL [R24+0x10], R25 ;  /* 0x0000101918007387 */ /* 0x0007e80000100800 */
[----:B------:R3:W-:Y:S04]  /*4f90*/  STL [R24+0x14], R26 ;  /* 0x0000141a18007387 */ /* 0x0007e80000100800 */
[----:B------:R3:W-:Y:S01]  /*4fa0*/  STL [R24+0x18], R29 ;  /* 0x0000181d18007387 */ /* 0x0007e20000100800 */
[----:B--2---:R-:W-:-:S05]  /*4fb0*/  FFMA R27, R20, R28, R27 ;  /* 0x0000001c141b7223 */ /* 0x004fca000000001b */
[----:B------:R3:W-:Y:S02]  /*4fc0*/  STL [R24+0x1c], R27 ;  /* 0x00001c1b18007387 */ /* 0x0007e40000100800 */
.L_x_82:
[----:B------:R-:W-:Y:S05]  /*4fd0*/  BSYNC.RECONVERGENT B2 ;  /* 0x0000000000027941 */ /* 0x000fea0003800200 */
.L_x_81:
[----:B------:R-:W-:Y:S05]  /*4fe0*/  @!P2 BRA `(.L_x_80) ;  /* 0x0000000000c4a947 */ /* 0x000fea0003800000 */
[----:B------:R-:W-:Y:S01]  /*4ff0*/  ISETP.GE.U32.AND P1, PT, R16, 0x3, PT ;  /* 0x000000031000780c */ /* 0x000fe20003f26070 */
[----:B------:R-:W-:Y:S01]  /*5000*/  BSSY.RECONVERGENT B2, `(.L_x_83) ;  /* 0x0000019000027945 */ /* 0x000fe20003800200 */
[----:B------:R-:W-:-:S11]  /*5010*/  ISETP.NE.AND P2, PT, R12, RZ, PT ;  /* 0x000000ff0c00720c */ /* 0x000fd60003f45270 */
[----:B------:R-:W-:Y:S05]  /*5020*/  @!P1 BRA `(.L_x_84) ;  /* 0x0000000000589947 */ /* 0x000fea0003800000 */
[----:B-1-3--:R-:W-:Y:S01]  /*5030*/  LEA R24, R14, R22, 0x6 ;  /* 0x000000160e187211 */ /* 0x00afe200078e30ff */
[----:B------:R-:W1:Y:S03]  /*5040*/  LDCU UR9, c[0x0][0x3b8] ;  /* 0x00007700ff0977ac */ /* 0x000e660008000800 */
[----:B------:R-:W-:-:S05]  /*5050*/  LEA R24, R24, UR15, 0x2 ;  /* 0x0000000f18187c11 */ /* 0x000fca000f8e10ff */
[----:B------:R-:W0:Y:S04]  /*5060*/  LDL R26, [R24] ;  /* 0x00000000181a7983 */ /* 0x000e280000100800 */
[----:B------:R-:W2:Y:S04]  /*5070*/  LDL R29, [R24+0x4] ;  /* 0x00000400181d7983 */ /* 0x000ea80000100800 */
[----:B------:R-:W3:Y:S04]  /*5080*/  LDL R27, [R24+0x8] ;  /* 0x00000800181b7983 */ /* 0x000ee80000100800 */
[----:B------:R-:W4:Y:S01]  /*5090*/  LDL R25, [R24+0xc] ;  /* 0x00000c0018197983 */ /* 0x000f220000100800 */
[----:B-1----:R-:W-:Y:S01]  /*50a0*/  IMAD R23, R21, UR9, R22 ;  /* 0x0000000915177c24 */ /* 0x002fe2000f8e0216 */
[----:B------:R-:W-:-:S03]  /*50b0*/  IADD3 R22, PT, PT, R22, 0x4, RZ ;  /* 0x0000000416167810 */ /* 0x000fc60007ffe0ff */
[----:B------:R-:W-:-:S05]  /*50c0*/  IMAD R23, R23, 0x4, R4 ;  /* 0x0000000417177824 */ /* 0x000fca00078e0204 */
[----:B------:R-:W0:Y:S02]  /*50d0*/  LDS R28, [R23] ;  /* 0x00000000171c7984 */ /* 0x000e240000000800 */
[C---:B0-----:R-:W-:Y:S02]  /*50e0*/  FFMA R26, R20.reuse, R28, R26 ;  /* 0x0000001c141a7223 */ /* 0x041fe4000000001a */
[----:B------:R-:W2:Y:S04]  /*50f0*/  LDS R28, [R23+0x4] ;  /* 0x00000400171c7984 */ /* 0x000ea80000000800 */
[----:B------:R-:W-:Y:S01]  /*5100*/  STL [R24], R26 ;  /* 0x0000001a18007387 */ /* 0x000fe20000100800 */
[----:B--2---:R-:W-:-:S03]  /*5110*/  FFMA R29, R20, R28, R29 ;  /* 0x0000001c141d7223 */ /* 0x004fc6000000001d */
[----:B------:R-:W3:Y:S04]  /*5120*/  LDS R28, [R23+0x8] ;  /* 0x00000800171c7984 */ /* 0x000ee80000000800 */
[----:B------:R-:W-:Y:S01]  /*5130*/  STL [R24+0x4], R29 ;  /* 0x0000041d18007387 */ /* 0x000fe20000100800 */
[----:B---3--:R-:W-:-:S03]  /*5140*/  FFMA R27, R20, R28, R27 ;  /* 0x0000001c141b7223 */ /* 0x008fc6000000001b */
[----:B------:R-:W4:Y:S04]  /*5150*/  LDS R28, [R23+0xc] ;  /* 0x00000c00171c7984 */ /* 0x000f280000000800 */
[----:B------:R2:W-:Y:S01]  /*5160*/  STL [R24+0x8], R27 ;  /* 0x0000081b18007387 */ /* 0x0005e20000100800 */
[----:B----4-:R-:W-:-:S05]  /*5170*/  FFMA R25, R20, R28, R25 ;  /* 0x0000001c14197223 */ /* 0x010fca0000000019 */
[----:B------:R2:W-:Y:S02]  /*5180*/  STL [R24+0xc], R25 ;  /* 0x00000c1918007387 */ /* 0x0005e40000100800 */
.L_x_84:
[----:B------:R-:W-:Y:S05]  /*5190*/  BSYNC.RECONVERGENT B2 ;  /* 0x0000000000027941 */ /* 0x000fea0003800200 */
.L_x_83:
[----:B------:R-:W-:Y:S05]  /*51a0*/  @!P2 BRA `(.L_x_80) ;  /* 0x000000000054a947 */ /* 0x000fea0003800000 */
[----:B------:R-:W-:Y:S01]  /*51b0*/  IMAD R23, R14, 0x40, R22 ;  /* 0x000000400e177824 */ /* 0x000fe200078e0216 */
[----:B------:R-:W4:Y:S04]  /*51c0*/  LDCU UR9, c[0x0][0x3b8] ;  /* 0x00007700ff0977ac */ /* 0x000f280008000800 */
[----:B------:R-:W-:-:S05]  /*51d0*/  LEA R23, R23, UR15, 0x2 ;  /* 0x0000000f17177c11 */ /* 0x000fca000f8e10ff */
[----:B-123--:R-:W0:Y:S01]  /*51e0*/  LDL R25, [R23] ;  /* 0x0000000017197983 */ /* 0x00ee220000100800 */
[----:B------:R-:W-:Y:S01]  /*51f0*/  ISETP.NE.AND P1, PT, R12, 0x1, PT ;  /* 0x000000010c00780c */ /* 0x000fe20003f25270 */
[----:B----4-:R-:W-:-:S05]  /*5200*/  IMAD R21, R21, UR9, R22 ;  /* 0x0000000915157c24 */ /* 0x010fca000f8e0216 */
[----:B------:R-:W-:-:S05]  /*5210*/  LEA R24, R21, R4, 0x2 ;  /* 0x0000000415187211 */ /* 0x000fca00078e10ff */
[----:B------:R-:W0:Y:S02]  /*5220*/  LDS R21, [R24] ;  /* 0x0000000018157984 */ /* 0x000e240000000800 */
[----:B0-----:R-:W-:-:S05]  /*5230*/  FFMA R22, R20, R21, R25 ;  /* 0x0000001514167223 */ /* 0x001fca0000000019 */
[----:B------:R4:W-:Y:S01]  /*5240*/  STL [R23], R22 ;  /* 0x0000001617007387 */ /* 0x0009e20000100800 */
[----:B------:R-:W-:Y:S05]  /*5250*/  @!P1 BRA `(.L_x_80) ;  /* 0x0000000000289947 */ /* 0x000fea0003800000 */
[----:B------:R-:W4:Y:S01]  /*5260*/  LDL R25, [R23+0x4] ;  /* 0x0000040017197983 */ /* 0x000f220000100800 */
[----:B------:R-:W-:-:S03]  /*5270*/  ISETP.NE.AND P1, PT, R12, 0x2, PT ;  /* 0x000000020c00780c */ /* 0x000fc60003f25270 */
[----:B------:R-:W4:Y:S02]  /*5280*/  LDS R21, [R24+0x4] ;  /* 0x0000040018157984 */ /* 0x000f240000000800 */
[----:B----4-:R-:W-:-:S05]  /*5290*/  FFMA R22, R20, R21, R25 ;  /* 0x0000001514167223 */ /* 0x010fca0000000019 */
[----:B------:R0:W-:Y:S03]  /*52a0*/  STL [R23+0x4], R22 ;  /* 0x0000041617007387 */ /* 0x0001e60000100800 */
[----:B------:R-:W-:Y:S05]  /*52b0*/  @!P1 BRA `(.L_x_80) ;  /* 0x0000000000109947 */ /* 0x000fea0003800000 */
[----:B------:R-:W2:Y:S04]  /*52c0*/  LDL R25, [R23+0x8] ;  /* 0x0000080017197983 */ /* 0x000ea80000100800 */
[----:B------:R-:W2:Y:S02]  /*52d0*/  LDS R21, [R24+0x8] ;  /* 0x0000080018157984 */ /* 0x000ea40000000800 */
[----:B--2---:R-:W-:-:S05]  /*52e0*/  FFMA R20, R20, R21, R25 ;  /* 0x0000001514147223 */ /* 0x004fca0000000019 */
[----:B------:R1:W-:Y:S02]  /*52f0*/  STL [R23+0x8], R20 ;  /* 0x0000081417007387 */ /* 0x0003e40000100800 */
.L_x_80:
[----:B------:R-:W-:Y:S05]  /*5300*/  BSYNC.RECONVERGENT B1 ;  /* 0x0000000000017941 */ /* 0x000fea0003800200 */
.L_x_79:
[----:B------:R-:W-:Y:S05]  /*5310*/  @P0 BRA `(.L_x_85) ;  /* 0xfffffff400180947 */ /* 0x000fea000383ffff */
.L_x_74:
[----:B0--34-:R-:W-:-:S05]  /*5320*/  LEA R19, R14, UR14, 0x2 ;  /* 0x0000000e0e137c11 */ /* 0x019fca000f8e10ff */
[----:B-12---:R-:W2:Y:S02]  /*5330*/  LDL R20, [R19] ;  /* 0x0000000013147983 */ /* 0x006ea40000100800 */
[----:B--2---:R-:W-:Y:S01]  /*5340*/  FFMA R20, R18, R20, R17 ;  /* 0x0000001412147223 */ /* 0x004fe20000000011 */
[C---:B------:R-:W-:Y:S01]  /*5350*/  LEA R18, R14.reuse, UR16, 0x2 ;  /* 0x000000100e127c11 */ /* 0x040fe2000f8e10ff */
[----:B------:R-:W-:-:S03]  /*5360*/  VIADD R14, R14, UR18 ;  /* 0x000000120e0e7c36 */ /* 0x000fc60008000000 */
[----:B------:R2:W-:Y:S02]  /*5370*/  STL [R19], R20 ;  /* 0x0000001413007387 */ /* 0x0005e40000100800 */
[----:B------:R-:W-:Y:S02]  /*5380*/  ISETP.GE.AND P0, PT, R14, UR13, PT ;  /* 0x0000000d0e007c0c */ /* 0x000fe4000bf06270 */
[----:B------:R2:W-:Y:S11]  /*5390*/  STL [R18], R15 ;  /* 0x0000000f12007387 */ /* 0x0005f60000100800 */
[----:B--2---:R-:W-:Y:S05]  /*53a0*/  @!P0 BRA `(.L_x_86) ;  /* 0xffffffdc00508947 */ /* 0x004fea000383ffff */
.L_x_55:
[----:B-1----:R-:W-:Y:S05]  /*53b0*/  BSYNC.RECONVERGENT B0 ;  /* 0x0000000000007941 */ /* 0x002fea0003800200 */
.L_x_54:
[----:B------:R-:W1:Y:S01]  /*53c0*/  LDCU UR8, c[0x0][0x3c0] ;  /* 0x00007800ff0877ac */ /* 0x000e620008000800 */
[----:B------:R-:W2:Y:S01]  /*53d0*/  LDCU UR9, c[0x0][0x3b4] ;  /* 0x00007680ff0977ac */ /* 0x000ea20008000800 */
[----:B-1----:R-:W-:Y:S02]  /*53e0*/  UIADD3 UR4, UPT, UPT, UR4, UR8, URZ ;  /* 0x0000000804047290 */ /* 0x002fe4000fffe0ff */
[----:B------:R-:W-:Y:S02]  /*53f0*/  UIADD3 UR17, UPT, UPT, UR17, -UR8, URZ ;  /* 0x8000000811117290 */ /* 0x000fe4000fffe0ff */
[----:B--2---:R-:W-:Y:S01]  /*5400*/  UISETP.GE.AND UP0, UPT, UR4, UR9, UPT ;  /* 0x000000090400728c */ /* 0x004fe2000bf06270 */
[----:B------:R-:W-:Y:S08]  /*5410*/  BAR.SYNC.DEFER_BLOCKING 0x0 ;  /* 0x0000000000007b1d */ /* 0x000ff00000010000 */
[----:B------:R-:W-:Y:S05]  /*5420*/  BRA.U !UP0, `(.L_x_87) ;  /* 0xffffffc908687547 */ /* 0x000fea000b83ffff */
.L_x_31:
[----:B------:R-:W-:-:S13]  /*5430*/  ISETP.GE.AND P0, PT, R0, UR13, PT ;  /* 0x0000000d00007c0c */ /* 0x000fda000bf06270 */
[----:B------:R-:W-:Y:S05]  /*5440*/  @P0 EXIT ;  /* 0x000000000000094d */ /* 0x000fea0003800000 */
[----:B------:R-:W3:Y:S02]  /*5450*/  LDCU UR8, c[0x0][0x3b8] ;  /* 0x00007700ff0877ac */ /* 0x000ee40008000800 */
[----:B---3--:R-:W-:-:S06]  /*5460*/  UISETP.GE.AND UP0, UPT, UR8, 0x1, UPT ;  /* 0x000000010800788c */ /* 0x008fcc000bf06270 */
[----:B------:R-:W-:-:S13]  /*5470*/  PLOP3.LUT P0, PT, PT, PT, UP0, 0x80, 0x8 ;  /* 0x000000000008781c */ /* 0x000fda0003f0f008 */
[----:B------:R-:W-:Y:S05]  /*5480*/  @!P0 EXIT ;  /* 0x000000000000894d */ /* 0x000fea0003800000 */
[----:B------:R-:W3:Y:S01]  /*5490*/  LDCU.64 UR6, c[0x0][0x3a0] ;  /* 0x00007400ff0677ac */ /* 0x000ee20008000a00 */
[----:B------:R-:W-:Y:S01]  /*54a0*/  BSSY.RECONVERGENT B0, `(.L_x_88) ;  /* 0x000012a000007945 */ /* 0x000fe20003800200 */
[----:B------:R-:W-:Y:S02]  /*54b0*/  ULOP3.LUT UR17, UR8, 0x7, URZ, 0xc0, !UPT ;  /* 0x0000000708117892 */ /* 0x000fe4000f8ec0ff */
[----:B------:R-:W-:Y:S02]  /*54c0*/  ULOP3.LUT UR19, UR8, 0x3, URZ, 0xc0, !UPT ;  /* 0x0000000308137892 */ /* 0x000fe4000f8ec0ff */
[----:B------:R-:W-:Y:S02]  /*54d0*/  ULOP3.LUT UR8, UR8, 0x7ffffff8, URZ, 0xc0, !UPT ;  /* 0x7ffffff808087892 */ /* 0x000fe4000f8ec0ff */
[----:B------:R-:W-:Y:S02]  /*54e0*/  UIADD3 UR9, UPT, UPT, UR12, 0x50, URZ ;  /* 0x000000500c097890 */ /* 0x000fe4000fffe0ff */
[----:B------:R-:W-:-:S02]  /*54f0*/  UIADD3 UR18, UPT, UPT, UR17, -0x1, URZ ;  /* 0xffffffff11127890 */ /* 0x000fc4000fffe0ff */
[----:B------:R-:W-:Y:S02]  /*5500*/  UIADD3 UR16, UPT, UPT, -UR8, URZ, URZ ;  /* 0x000000ff08107290 */ /* 0x000fe4000fffe1ff */
[----:B---3--:R-:W-:-:S04]  /*5510*/  UIADD3 UR4, UP0, UPT, UR6, 0x10, URZ ;  /* 0x0000001006047890 */ /* 0x008fc8000ff1e0ff */
[----:B------:R-:W-:Y:S01]  /*5520*/  UIADD3.X UR6, UPT, UPT, URZ, UR7, URZ, UP0, !UPT ;  /* 0x00000007ff067290 */ /* 0x000fe200087fe4ff */
[----:B------:R-:W3:Y:S11]  /*5530*/  LDCU UR7, c[0x0][0x360] ;  /* 0x00006c00ff0777ac */ /* 0x000ef60008000800 */
.L_x_124:
[C---:B0----5:R-:W-:Y:S01]  /*5540*/  LEA R3, R0.reuse, UR14, 0x2 ;  /* 0x0000000e00037c11 */ /* 0x061fe2000f8e10ff */
[----:B------:R-:W0:Y:S05]  /*5550*/  LDCU UR12, c[0x0][0x3b8] ;  /* 0x00007700ff0c77ac */ /* 0x000e2a0008000800 */
[----:B------:R-:W5:Y:S01]  /*5560*/  LDL R3, [R3] ;  /* 0x0000000003037983 */ /* 0x000f620000100800 */
[----:B------:R-:W-:Y:S02]  /*5570*/  HFMA2 R10, -RZ, RZ, 0, 0 ;  /* 0x00000000ff0a7431 */ /* 0x000fe400000001ff */
[----:B------:R-:W-:Y:S01]  /*5580*/  IMAD.SHL.U32 R7, R0, 0x40, RZ ;  /* 0x0000004000077824 */ /* 0x000fe200078e00ff */
[----:B0-----:R-:W-:-:S02]  /*5590*/  UISETP.GE.U32.AND UP0, UPT, UR12, 0x8, UPT ;  /* 0x000000080c00788c */ /* 0x001fc4000bf06070 */
[----:B------:R-:W-:-:S05]  /*55a0*/  MOV R5, UR12 ;  /* 0x0000000c00057c02 */ /* 0x000fca0008000f00 */
[----:B------:R-:W-:Y:S02]  /*55b0*/  IMAD R6, R0, R5, UR5 ;  /* 0x0000000500067e24 */ /* 0x000fe4000f8e0205 */
[----:B------:R-:W-:Y:S05]  /*55c0*/  BRA.U !UP0, `(.L_x_89) ;  /* 0x0000000908207547 */ /* 0x000fea000b800000 */
[----:B------:R-:W-:Y:S01]  /*55d0*/  IMAD.MOV.U32 R10, RZ, RZ, R6 ;  /* 0x000000ffff0a7224 */ /* 0x000fe200078e0006 */
[----:B-1----:R-:W-:Y:S01]  /*55e0*/  MOV R11, R7 ;  /* 0x00000007000b7202 */ /* 0x002fe20000000f00 */
[----:B------:R-:W-:-:S07]  /*55f0*/  IMAD.U32 R12, RZ, RZ, UR16 ;  /* 0x00000010ff0c7e24 */ /* 0x000fce000f8e00ff */
.L_x_106:
[----:B------:R-:W-:-:S05]  /*5600*/  LEA R13, R11, UR9, 0x2 ;  /* 0x000000090b0d7c11 */ /* 0x000fca000f8e10ff */
[----:B--2-4-:R-:W2:Y:S01]  /*5610*/  LDL R2, [R13+-0x10] ;  /* 0xfffff0000d027983 */ /* 0x014ea20000100800 */
[----:B-----5:R-:W0:Y:S01]  /*5620*/  MUFU.RCP R4, R3 ;  /* 0x0000000300047308 */ /* 0x020e220000001000 */
[----:B------:R-:W-:Y:S01]  /*5630*/  BSSY.RECONVERGENT B3, `(.L_x_90) ;  /* 0x000000e000037945 */ /* 0x000fe20003800200 */
[----:B0-----:R-:W-:-:S04]  /*5640*/  FFMA R5, -R3, R4, 1 ;  /* 0x3f80000003057423 */ /* 0x001fc80000000104 */
[----:B------:R-:W-:Y:S01]  /*5650*/  FFMA R9, R4, R5, R4 ;  /* 0x0000000504097223 */ /* 0x000fe20000000004 */
[----:B------:R-:W-:Y:S01]  /*5660*/  MOV R4, UR4 ;  /* 0x0000000400047c02 */ /* 0x000fe20008000f00 */
[----:B------:R-:W-:-:S04]  /*5670*/  IMAD.U32 R5, RZ, RZ, UR6 ;  /* 0x00000006ff057e24 */ /* 0x000fc8000f8e00ff */
[----:B------:R-:W-:Y:S01]  /*5680*/  IMAD.WIDE R4, R10, 0x4, R4 ;  /* 0x000000040a047825 */ /* 0x000fe200078e0204 */
[----:B--2---:R-:W0:Y:S03]  /*5690*/  FCHK P0, R2, R3 ;  /* 0x0000000302007302 */ /* 0x004e260000000000 */
[----:B------:R-:W-:-:S04]  /*56a0*/  FFMA R8, R2, R9, RZ ;  /* 0x0000000902087223 */ /* 0x000fc800000000ff */
[----:B------:R-:W-:-:S04]  /*56b0*/  FFMA R14, -R3, R8, R2 ;  /* 0x00000008030e7223 */ /* 0x000fc80000000102 */
[----:B------:R-:W-:Y:S01]  /*56c0*/  FFMA R9, R9, R14, R8 ;  /* 0x0000000e09097223 */ /* 0x000fe20000000008 */
[----:B0-----:R-:W-:Y:S06]  /*56d0*/  @!P0 BRA `(.L_x_91) ;  /* 0x00000000000c8947 */ /* 0x001fec0003800000 */
[----:B------:R-:W-:-:S07]  /*56e0*/  MOV R14, 0x5700 ;  /* 0x00005700000e7802 */ /* 0x000fce0000000f00 */
[----:B---3--:R-:W-:Y:S05]  /*56f0*/  CALL.REL.NOINC `($__internal_0_$__cuda_sm3x_div_rn_noftz_f32_slowpath) ;  /* 0x0000001000187944 */ /* 0x008fea0003c00000 */
[----:B------:R-:W-:-:S07]  /*5700*/  MOV R9, R15 ;  /* 0x0000000f00097202 */ /* 0x000fce0000000f00 */
.L_x_91:
[----:B---3--:R-:W-:Y:S05]  /*5710*/  BSYNC.RECONVERGENT B3 ;  /* 0x0000000000037941 */ /* 0x008fea0003800200 */
.L_x_90:
[----:B------:R-:W2:Y:S01]  /*5720*/  LDL R14, [R13+-0xc] ;  /* 0xfffff4000d0e7983 */ /* 0x000ea20000100800 */
[----:B------:R-:W0:Y:S01]  /*5730*/  MUFU.RCP R2, R3 ;  /* 0x0000000300027308 */ /* 0x000e220000001000 */
[----:B------:R-:W-:Y:S02]  /*5740*/  BSSY.RECONVERGENT B3, `(.L_x_92) ;  /* 0x000000c000037945 */ /* 0x000fe40003800200 */
[----:B------:R1:W-:Y:S01]  /*5750*/  STG.E desc[UR10][R4.64+-0x10], R9 ;  /* 0xfffff00904007986 */ /* 0x0003e2000c10190a */
[----:B0-----:R-:W-:-:S04]  /*5760*/  FFMA R15, -R3, R2, 1 ;  /* 0x3f800000030f7423 */ /* 0x001fc80000000102 */
[----:B------:R-:W-:Y:S01]  /*5770*/  FFMA R2, R2, R15, R2 ;  /* 0x0000000f02027223 */ /* 0x000fe20000000002 */
[----:B--2---:R-:W0:Y:S03]  /*5780*/  FCHK P0, R14, R3 ;  /* 0x000000030e007302 */ /* 0x004e260000000000 */
[----:B------:R-:W-:-:S04]  /*5790*/  FFMA R8, R2, R14, RZ ;  /* 0x0000000e02087223 */ /* 0x000fc800000000ff */
[----:B------:R-:W-:-:S04]  /*57a0*/  FFMA R15, -R3, R8, R14 ;  /* 0x00000008030f7223 */ /* 0x000fc8000000010e */
[----:B------:R-:W-:Y:S01]  /*57b0*/  FFMA R15, R2, R15, R8 ;  /* 0x0000000f020f7223 */ /* 0x000fe20000000008 */
[----:B01----:R-:W-:Y:S06]  /*57c0*/  @!P0 BRA `(.L_x_93) ;  /* 0x00000000000c8947 */ /* 0x003fec0003800000 */
[----:B------:R-:W-:Y:S01]  /*57d0*/  IMAD.MOV.U32 R2, RZ, RZ, R14 ;  /* 0x000000ffff027224 */ /* 0x000fe200078e000e */
[----:B------:R-:W-:-:S07]  /*57e0*/  MOV R14, 0x5800 ;  /* 0x00005800000e7802 */ /* 0x000fce0000000f00 */
[----:B------:R-:W-:Y:S05]  /*57f0*/  CALL.REL.NOINC `($__internal_0_$__cuda_sm3x_div_rn_noftz_f32_slowpath) ;  /* 0x0000000c00d87944 */ /* 0x000fea0003c00000 */
.L_x_93:
[----:B------:R-:W-:Y:S05]  /*5800*/  BSYNC.RECONVERGENT B3 ;  /* 0x0000000000037941 */ /* 0x000fea0003800200 */
.L_x_92:
        /* <DEDUP_REMOVED lines=11> */
[----:B------:R-:W-:Y:S02]  /*58c0*/  MOV R2, R14 ;  /* 0x0000000e00027202 */ /* 0x000fe40000000f00 */
[----:B------:R-:W-:-:S07]  /*58d0*/  MOV R14, 0x58f0 ;  /* 0x000058f0000e7802 */ /* 0x000fce0000000f00 */
[----:B------:R-:W-:Y:S05]  /*58e0*/  CALL.REL.NOINC `($__internal_0_$__cuda_sm3x_div_rn_noftz_f32_slowpath) ;  /* 0x0000000c009c7944 */ /* 0x000fea0003c00000 */
[----:B------:R-:W-:-:S07]  /*58f0*/  IMAD.MOV.U32 R9, RZ, RZ, R15 ;  /* 0x000000ffff097224 */ /* 0x000fce00078e000f */
.L_x_95:
[----:B------:R-:W-:Y:S05]  /*5900*/  BSYNC.RECONVERGENT B3 ;  /* 0x0000000000037941 */ /* 0x000fea0003800200 */
.L_x_94:
        /* <DEDUP_REMOVED lines=14> */
.L_x_97:
[----:B------:R-:W-:Y:S05]  /*59f0*/  BSYNC.RECONVERGENT B3 ;  /* 0x0000000000037941 */ /* 0x000fea0003800200 */
.L_x_96:
[----:B------:R-:W2:Y:S01]  /*5a00*/  LDL R14, [R13] ;  /* 0x000000000d0e7983 */ /* 0x000ea20000100800 */
        /* <DEDUP_REMOVED lines=13> */
[----:B------:R-:W-:-:S07]  /*5ae0*/  MOV R9, R15 ;  /* 0x0000000f00097202 */ /* 0x000fce0000000f00 */
.L_x_99:
[----:B------:R-:W-:Y:S05]  /*5af0*/  BSYNC.RECONVERGENT B3 ;  /* 0x0000000000037941 */ /* 0x000fea0003800200 */
.L_x_98:
[----:B------:R-:W2:Y:S01]  /*5b00*/  LDL R14, [R13+0x4] ;  /* 0x000004000d0e7983 */ /* 0x000ea20000100800 */
        /* <DEDUP_REMOVED lines=13> */
.L_x_101:
[----:B------:R-:W-:Y:S05]  /*5be0*/  BSYNC.RECONVERGENT B3 ;  /* 0x0000000000037941 */ /* 0x000fea0003800200 */
.L_x_100:
        /* <DEDUP_REMOVED lines=15> */
.L_x_103:
[----:B------:R-:W-:Y:S05]  /*5ce0*/  BSYNC.RECONVERGENT B3 ;  /* 0x0000000000037941 */ /* 0x000fea0003800200 */
.L_x_102:
        /* <DEDUP_REMOVED lines=14> */
.L_x_105:
[----:B------:R-:W-:Y:S05]  /*5dd0*/  BSYNC.RECONVERGENT B3 ;  /* 0x0000000000037941 */ /* 0x000fea0003800200 */
.L_x_104:
[----:B------:R0:W-:Y:S01]  /*5de0*/  STG.E desc[UR10][R4.64+0xc], R15 ;  /* 0x00000c0f04007986 */ /* 0x0001e2000c10190a */
[----:B------:R-:W-:Y:S01]  /*5df0*/  VIADD R12, R12, 0x8 ;  /* 0x000000080c0c7836 */ /* 0x000fe20000000000 */
[----:B------:R-:W-:Y:S01]  /*5e00*/  IADD3 R11, PT, PT, R11, 0x8, RZ ;  /* 0x000000080b0b7810 */ /* 0x000fe20007ffe0ff */
[----:B------:R-:W-:-:S03]  /*5e10*/  VIADD R10, R10, 0x8 ;  /* 0x000000080a0a7836 */ /* 0x000fc60000000000 */
[----:B------:R-:W-:-:S13]  /*5e20*/  ISETP.NE.AND P0, PT, R12, RZ, PT ;  /* 0x000000ff0c00720c */ /* 0x000fda0003f05270 */
[----:B0-----:R-:W-:Y:S05]  /*5e30*/  @P0 BRA `(.L_x_106) ;  /* 0xfffffff400f00947 */ /* 0x001fea000383ffff */
[----:B------:R-:W-:-:S07]  /*5e40*/  MOV R10, UR8 ;  /* 0x00000008000a7c02 */ /* 0x000fce0008000f00 */
.L_x_89:
[----:B------:R-:W-:-:S09]  /*5e50*/  UISETP.NE.AND UP0, UPT, UR17, URZ, UPT ;  /* 0x000000ff1100728c */ /* 0x000fd2000bf05270 */
[----:B------:R-:W-:Y:S05]  /*5e60*/  BRA.U !UP0, `(.L_x_107) ;  /* 0x0000000908287547 */ /* 0x000fea000b800000 */
[----:B------:R-:W-:-:S09]  /*5e70*/  UISETP.GE.U32.AND UP0, UPT, UR18, 0x3, UPT ;  /* 0x000000031200788c */ /* 0x000fd2000bf06070 */
[----:B------:R-:W-:Y:S05]  /*5e80*/  BRA.U !UP0, `(.L_x_108) ;  /* 0x0000000508187547 */ /* 0x000fea000b800000 */
[----:B-1----:R-:W-:-:S05]  /*5e90*/  IMAD.IADD R11, R7, 0x1, R10 ;  /* 0x00000001070b7824 */ /* 0x002fca00078e020a */
[----:B------:R-:W-:-:S05]  /*5ea0*/  LEA R11, R11, UR15, 0x2 ;  /* 0x0000000f0b0b7c11 */ /* 0x000fca000f8e10ff */
[----:B--2---:R-:W2:Y:S01]  /*5eb0*/  LDL R8, [R11] ;  /* 0x000000000b087983 */ /* 0x004ea20000100800 */
[----:B----45:R-:W0:Y:S01]  /*5ec0*/  MUFU.RCP R2, R3 ;  /* 0x0000000300027308 */ /* 0x030e220000001000 */
[----:B------:R-:W-:Y:S01]  /*5ed0*/  BSSY.RECONVERGENT B3, `(.L_x_109) ;  /* 0x000000c000037945 */ /* 0x000fe20003800200 */
[----:B0-----:R-:W-:-:S04]  /*5ee0*/  FFMA R5, -R3, R2, 1 ;  /* 0x3f80000003057423 */ /* 0x001fc80000000102 */
[----:B------:R-:W-:Y:S02]  /*5ef0*/  FFMA R2, R2, R5, R2 ;  /* 0x0000000502027223 */ /* 0x000fe40000000002 */
[----:B--2---:R-:W0:Y:S02]  /*5f00*/  FCHK P0, R8, R3 ;  /* 0x0000000308007302 */ /* 0x004e240000000000 */
[----:B------:R-:W-:-:S04]  /*5f10*/  FFMA R4, R2, R8, RZ ;  /* 0x0000000802047223 */ /* 0x000fc800000000ff */
[----:B------:R-:W-:-:S04]  /*5f20*/  FFMA R5, -R3, R4, R8 ;  /* 0x0000000403057223 */ /* 0x000fc80000000108 */
[----:B------:R-:W-:Y:S01]  /*5f30*/  FFMA R9, R2, R5, R4 ;  /* 0x0000000502097223 */ /* 0x000fe20000000004 */
[----:B0-----:R-:W-:Y:S06]  /*5f40*/  @!P0 BRA `(.L_x_110) ;  /* 0x0000000000108947 */ /* 0x001fec0003800000 */
[----:B------:R-:W-:Y:S02]  /*5f50*/  MOV R2, R8 ;  /* 0x0000000800027202 */ /* 0x000fe40000000f00 */
[----:B------:R-:W-:-:S07]  /*5f60*/  MOV R14, 0x5f80 ;  /* 0x00005f80000e7802 */ /* 0x000fce0000000f00 */
[----:B---3--:R-:W-:Y:S05]  /*5f70*/  CALL.REL.NOINC `($__internal_0_$__cuda_sm3x_div_rn_noftz_f32_slowpath) ;  /* 0x0000000400f87944 */ /* 0x008fea0003c00000 */
[----:B------:R-:W-:-:S07]  /*5f80*/  IMAD.MOV.U32 R9, RZ, RZ, R15 ;  /* 0x000000ffff097224 */ /* 0x000fce00078e000f */
.L_x_110:
[----:B---3--:R-:W-:Y:S05]  /*5f90*/  BSYNC.RECONVERGENT B3 ;  /* 0x0000000000037941 */ /* 0x008fea0003800200 */
.L_x_109:
[----:B------:R-:W2:Y:S01]  /*5fa0*/  LDL R12, [R11+0x4] ;  /* 0x000004000b0c7983 */ /* 0x000ea20000100800 */
[----:B------:R-:W0:Y:S01]  /*5fb0*/  LDC.64 R4, c[0x0][0x3a0] ;  /* 0x0000e800ff047b82 */ /* 0x000e220000000a00 */
[----:B------:R-:W1:Y:S01]  /*5fc0*/  MUFU.RCP R2, R3 ;  /* 0x0000000300027308 */ /* 0x000e620000001000 */
[----:B------:R-:W-:Y:S01]  /*5fd0*/  IADD3 R13, PT, PT, R6, R10, RZ ;  /* 0x0000000a060d7210 */ /* 0x000fe20007ffe0ff */
[----:B------:R-:W-:Y:S04]  /*5fe0*/  BSSY.RECONVERGENT B3, `(.L_x_111) ;  /* 0x000000e000037945 */ /* 0x000fe80003800200 */
[----:B0-----:R-:W-:-:S04]  /*5ff0*/  IMAD.WIDE R4, R13, 0x4, R4 ;  /* 0x000000040d047825 */ /* 0x001fc800078e0204 */
[----:B-1----:R-:W-:Y:S01]  /*6000*/  FFMA R13, -R3, R2, 1 ;  /* 0x3f800000030d7423 */ /* 0x002fe20000000102 */
[----:B------:R0:W-:Y:S03]  /*6010*/  STG.E desc[UR10][R4.64], R9 ;  /* 0x0000000904007986 */ /* 0x0001e6000c10190a */
[----:B------:R-:W-:Y:S01]  /*6020*/  FFMA R2, R2, R13, R2 ;  /* 0x0000000d02027223 */ /* 0x000fe20000000002 */
[----:B--2---:R-:W1:Y:S03]  /*6030*/  FCHK P0, R12, R3 ;  /* 0x000000030c007302 */ /* 0x004e660000000000 */
        /* <DEDUP_REMOVED lines=8> */
.L_x_112:
[----:B------:R-:W-:Y:S05]  /*60c0*/  BSYNC.RECONVERGENT B3 ;  /* 0x0000000000037941 */ /* 0x000fea0003800200 */
.L_x_111:
        /* <DEDUP_REMOVED lines=15> */
.L_x_114:
[----:B------:R-:W-:Y:S05]  /*61c0*/  BSYNC.RECONVERGENT B3 ;  /* 0x0000000000037941 */ /* 0x000fea0003800200 */
.L_x_113:
        /* <DEDUP_REMOVED lines=15> */
.L_x_116:
[----:B------:R-:W-:Y:S05]  /*62c0*/  BSYNC.RECONVERGENT B3 ;  /* 0x0000000000037941 */ /* 0x000fea0003800200 */
.L_x_115:
[----:B------:R0:W-:Y:S01]  /*62d0*/  STG.E desc[UR10][R4.64+0xc], R13 ;  /* 0x00000c0d04007986 */ /* 0x0001e2000c10190a */
[----:B------:R-:W-:-:S07]  /*62e0*/  VIADD R10, R10, 0x4 ;  /* 0x000000040a0a7836 */ /* 0x000fce0000000000 */
.L_x_108:
[----:B------:R-:W-:-:S09]  /*62f0*/  UISETP.NE.AND UP0, UPT, UR19, URZ, UPT ;  /* 0x000000ff1300728c */ /* 0x000fd2000bf05270 */
[----:B------:R-:W-:Y:S05]  /*6300*/  BRA.U !UP0, `(.L_x_107) ;  /* 0x0000000508007547 */ /* 0x000fea000b800000 */
[----:B------:R-:W-:-:S09]  /*6310*/  UISETP.NE.AND UP0, UPT, UR19, 0x1, UPT ;  /* 0x000000011300788c */ /* 0x000fd2000bf05270 */
[----:B------:R-:W-:Y:S05]  /*6320*/  BRA.U !UP0, `(.L_x_117) ;  /* 0x0000000108987547 */ /* 0x000fea000b800000 */
[----:B-1----:R-:W-:-:S04]  /*6330*/  IADD3 R11, PT, PT, R7, R10, RZ ;  /* 0x0000000a070b7210 */ /* 0x002fc80007ffe0ff */
        /* <DEDUP_REMOVED lines=11> */
[----:B------:R-:W-:Y:S01]  /*63f0*/  IMAD.MOV.U32 R2, RZ, RZ, R8 ;  /* 0x000000ffff027224 */ /* 0x000fe200078e0008 */
[----:B------:R-:W-:-:S07]  /*6400*/  MOV R14, 0x6420 ;  /* 0x00006420000e7802 */ /* 0x000fce0000000f00 */
[----:B---3--:R-:W-:Y:S05]  /*6410*/  CALL.REL.NOINC `($__internal_0_$__cuda_sm3x_div_rn_noftz_f32_slowpath) ;  /* 0x0000000000d07944 */ /* 0x008fea0003c00000 */
[----:B------:R-:W-:-:S07]  /*6420*/  MOV R9, R15 ;  /* 0x0000000f00097202 */ /* 0x000fce0000000f00 */
.L_x_119:
[----:B---3--:R-:W-:Y:S05]  /*6430*/  BSYNC.RECONVERGENT B3 ;  /* 0x0000000000037941 */ /* 0x008fea0003800200 */
.L_x_118:
[----:B------:R-:W2:Y:S01]  /*6440*/  LDL R12, [R11+0x4] ;  /* 0x000004000b0c7983 */ /* 0x000ea20000100800 */
[----:B------:R-:W0:Y:S01]  /*6450*/  LDC.64 R4, c[0x0][0x3a0] ;  /* 0x0000e800ff047b82 */ /* 0x000e220000000a00 */
[----:B------:R-:W1:Y:S01]  /*6460*/  MUFU.RCP R2, R3 ;  /* 0x0000000300027308 */ /* 0x000e620000001000 */
[----:B------:R-:W-:Y:S01]  /*6470*/  IMAD.IADD R13, R6, 0x1, R10 ;  /* 0x00000001060d7824 */ /* 0x000fe200078e020a */
[----:B------:R-:W-:Y:S03]  /*6480*/  BSSY.RECONVERGENT B3, `(.L_x_120) ;  /* 0x000000e000037945 */ /* 0x000fe60003800200 */
        /* <DEDUP_REMOVED lines=13> */
.L_x_121:
[----:B------:R-:W-:Y:S05]  /*6560*/  BSYNC.RECONVERGENT B3 ;  /* 0x0000000000037941 */ /* 0x000fea0003800200 */
.L_x_120:
[----:B------:R0:W-:Y:S01]  /*6570*/  STG.E desc[UR10][R4.64+0x4], R13 ;  /* 0x0000040d04007986 */ /* 0x0001e2000c10190a */
[----:B------:R-:W-:-:S07]  /*6580*/  IADD3 R10, PT, PT, R10, 0x2, RZ ;  /* 0x000000020a0a7810 */ /* 0x000fce0007ffe0ff */
.L_x_117:
[----:B------:R-:W1:Y:S02]  /*6590*/  LDCU UR12, c[0x0][0x3b8] ;  /* 0x00007700ff0c77ac */ /* 0x000e640008000800 */
[----:B-1----:R-:W-:-:S09]  /*65a0*/  ULOP3.LUT UP0, URZ, UR12, 0x1, URZ, 0xc0, !UPT ;  /* 0x000000010cff7892 */ /* 0x002fd2000f80c0ff */
[----:B------:R-:W-:Y:S05]  /*65b0*/  BRA.U !UP0, `(.L_x_107) ;  /* 0x0000000108547547 */ /* 0x000fea000b800000 */
[----:B------:R-:W-:-:S05]  /*65c0*/  IMAD.IADD R7, R7, 0x1, R10 ;  /* 0x0000000107077824 */ /* 0x000fca00078e020a */
        /* <DEDUP_REMOVED lines=15> */
.L_x_123:
[----:B---3--:R-:W-:Y:S05]  /*66c0*/  BSYNC.RECONVERGENT B3 ;  /* 0x0000000000037941 */ /* 0x008fea0003800200 */
.L_x_122:
[----:B------:R-:W0:Y:S01]  /*66d0*/  LDC.64 R2, c[0x0][0x3a0] ;  /* 0x0000e800ff027b82 */ /* 0x000e220000000a00 */
[----:B------:R-:W-:-:S05]  /*66e0*/  IADD3 R7, PT, PT, R6, R10, RZ ;  /* 0x0000000a06077210 */ /* 0x000fca0007ffe0ff */
[----:B0-----:R-:W-:-:S05]  /*66f0*/  IMAD.WIDE R2, R7, 0x4, R2 ;  /* 0x0000000407027825 */ /* 0x001fca00078e0202 */
[----:B------:R0:W-:Y:S02]  /*6700*/  STG.E desc[UR10][R2.64], R5 ;  /* 0x0000000502007986 */ /* 0x0001e4000c10190a */
.L_x_107:
[----:B---3--:R-:W-:-:S05]  /*6710*/  VIADD R0, R0, UR7 ;  /* 0x0000000700007c36 */ /* 0x008fca0008000000 */
[----:B------:R-:W-:-:S13]  /*6720*/  ISETP.GE.AND P0, PT, R0, UR13, PT ;  /* 0x0000000d00007c0c */ /* 0x000fda000bf06270 */
[----:B------:R-:W-:Y:S05]  /*6730*/  @!P0 BRA `(.L_x_124) ;  /* 0xffffffec00808947 */ /* 0x000fea000383ffff */
[----:B------:R-:W-:Y:S05]  /*6740*/  BSYNC.RECONVERGENT B0 ;  /* 0x0000000000007941 */ /* 0x000fea0003800200 */
.L_x_88:
[----:B------:R-:W-:Y:S05]  /*6750*/  EXIT ;  /* 0x000000000000794d */ /* 0x000fea0003800000 */
        .weak           $__internal_0_$__cuda_sm3x_div_rn_noftz_f32_slowpath
        .type           $__internal_0_$__cuda_sm3x_div_rn_noftz_f32_slowpath,@function
        .size           $__internal_0_$__cuda_sm3x_div_rn_noftz_f32_slowpath,(.L_x_137 - $__internal_0_$__cuda_sm3x_div_rn_noftz_f32_slowpath)
$__internal_0_$__cuda_sm3x_div_rn_noftz_f32_slowpath:
[----:B------:R-:W-:Y:S01]  /*6760*/  SHF.R.U32.HI R9, RZ, 0x17, R3 ;  /* 0x00000017ff097819 */ /* 0x000fe20000011603 */
[----:B------:R-:W-:Y:S01]  /*6770*/  BSSY.RECONVERGENT B1, `(.L_x_125) ;  /* 0x0000065000017945 */ /* 0x000fe20003800200 */
[----:B------:R-:W-:Y:S02]  /*6780*/  SHF.R.U32.HI R16, RZ, 0x17, R2 ;  /* 0x00000017ff107819 */ /* 0x000fe40000011602 */
[----:B------:R-:W-:Y:S02]  /*6790*/  LOP3.LUT R9, R9, 0xff, RZ, 0xc0, !PT ;  /* 0x000000ff09097812 */ /* 0x000fe400078ec0ff */
[----:B------:R-:W-:Y:S02]  /*67a0*/  LOP3.LUT R16, R16, 0xff, RZ, 0xc0, !PT ;  /* 0x000000ff10107812 */ /* 0x000fe400078ec0ff */
[----:B------:R-:W-:-:S03]  /*67b0*/  IADD3 R15, PT, PT, R9, -0x1, RZ ;  /* 0xffffffff090f7810 */ /* 0x000fc60007ffe0ff */
[----:B------:R-:W-:Y:S01]  /*67c0*/  VIADD R8, R16, 0xffffffff ;  /* 0xffffffff10087836 */ /* 0x000fe20000000000 */
[----:B------:R-:W-:Y:S02]  /*67d0*/  ISETP.GT.U32.AND P0, PT, R15, 0xfd, PT ;  /* 0x000000fd0f00780c */ /* 0x000fe40003f04070 */
[----:B------:R-:W-:Y:S02]  /*67e0*/  MOV R15, R3 ;  /* 0x00000003000f7202 */ /* 0x000fe40000000f00 */
[----:B------:R-:W-:-:S13]  /*67f0*/  ISETP.GT.U32.OR P0, PT, R8, 0xfd, P0 ;  /* 0x000000fd0800780c */ /* 0x000fda0000704470 */
[----:B------:R-:W-:Y:S01]  /*6800*/  @!P0 IMAD.MOV.U32 R8, RZ, RZ, RZ ;  /* 0x000000ffff088224 */ /* 0x000fe200078e00ff */
[----:B------:R-:W-:Y:S06]  /*6810*/  @!P0 BRA `(.L_x_126) ;  /* 0x0000000000648947 */ /* 0x000fec0003800000 */
[----:B------:R-:W-:Y:S02]  /*6820*/  FSETP.GTU.FTZ.AND P0, PT, |R2|, +INF , PT ;  /* 0x7f8000000200780b */ /* 0x000fe40003f1c200 */
[----:B------:R-:W-:-:S04]  /*6830*/  FSETP.GTU.FTZ.AND P1, PT, |R3|, +INF , PT ;  /* 0x7f8000000300780b */ /* 0x000fc80003f3c200 */
[----:B------:R-:W-:-:S13]  /*6840*/  PLOP3.LUT P0, PT, P0, P1, PT, 0xf8, 0x8f ;  /* 0x00000000008f781c */ /* 0x000fda0000703f70 */
[----:B------:R-:W-:Y:S05]  /*6850*/  @P0 BRA `(.L_x_127) ;  /* 0x0000000400540947 */ /* 0x000fea0003800000 */
[----:B------:R-:W-:-:S13]  /*6860*/  LOP3.LUT P0, RZ, R15, 0x7fffffff, R2, 0xc8, !PT ;  /* 0x7fffffff0fff7812 */ /* 0x000fda000780c802 */
[----:B------:R-:W-:Y:S05]  /*6870*/  @!P0 BRA `(.L_x_128) ;  /* 0x0000000400448947 */ /* 0x000fea0003800000 */
[C---:B------:R-:W-:Y:S02]  /*6880*/  FSETP.NEU.FTZ.AND P1, PT, |R2|.reuse, +INF , PT ;  /* 0x7f8000000200780b */ /* 0x040fe40003f3d200 */
[----:B------:R-:W-:Y:S02]  /*6890*/  FSETP.NEU.FTZ.AND P2, PT, |R3|, +INF , PT ;  /* 0x7f8000000300780b */ /* 0x000fe40003f5d200 */
[----:B------:R-:W-:-:S11]  /*68a0*/  FSETP.NEU.FTZ.AND P0, PT, |R2|, +INF , PT ;  /* 0x7f8000000200780b */ /* 0x000fd60003f1d200 */
[----:B------:R-:W-:Y:S05]  /*68b0*/  @!P2 BRA !P1, `(.L_x_128) ;  /* 0x000000040034a947 */ /* 0x000fea0004800000 */
[----:B------:R-:W-:-:S04]  /*68c0*/  LOP3.LUT P1, RZ, R2, 0x7fffffff, RZ, 0xc0, !PT ;  /* 0x7fffffff02ff7812 */ /* 0x000fc8000782c0ff */
[----:B------:R-:W-:-:S13]  /*68d0*/  PLOP3.LUT P1, PT, P2, P1, PT, 0x2f, 0xf2 ;  /* 0x0000000000f2781c */ /* 0x000fda0001722577 */
[----:B------:R-:W-:Y:S05]  /*68e0*/  @P1 BRA `(.L_x_129) ;  /* 0x0000000400201947 */ /* 0x000fea0003800000 */
[----:B------:R-:W-:-:S04]  /*68f0*/  LOP3.LUT P1, RZ, R15, 0x7fffffff, RZ, 0xc0, !PT ;  /* 0x7fffffff0fff7812 */ /* 0x000fc8000782c0ff */
[----:B------:R-:W-:-:S13]  /*6900*/  PLOP3.LUT P0, PT, P0, P1, PT, 0x2f, 0xf2 ;  /* 0x0000000000f2781c */ /* 0x000fda0000702577 */
[----:B------:R-:W-:Y:S05]  /*6910*/  @P0 BRA `(.L_x_130) ;  /* 0x0000000400080947 */ /* 0x000fea0003800000 */
[----:B------:R-:W-:-:S04]  /*6920*/  IADD3 R8, PT, PT, R16, -0x1, RZ ;  /* 0xffffffff10087810 */ /* 0x000fc80007ffe0ff */
[----:B------:R-:W-:Y:S01]  /*6930*/  ISETP.GE.AND P0, PT, R8, RZ, PT ;  /* 0x000000ff0800720c */ /* 0x000fe20003f06270 */
[----:B------:R-:W-:-:S05]  /*6940*/  VIADD R8, R9, 0xffffffff ;  /* 0xffffffff09087836 */ /* 0x000fca0000000000 */
[----:B------:R-:W-:-:S07]  /*6950*/  ISETP.GE.AND P1, PT, R8, RZ, PT ;  /* 0x000000ff0800720c */ /* 0x000fce0003f26270 */
[----:B------:R-:W-:Y:S01]  /*6960*/  @P0 MOV R8, RZ ;  /* 0x000000ff00080202 */ /* 0x000fe20000000f00 */
[----:B------:R-:W-:Y:S02]  /*6970*/  @!P0 IMAD.MOV.U32 R8, RZ, RZ, -0x40 ;  /* 0xffffffc0ff088424 */ /* 0x000fe400078e00ff */
[----:B------:R-:W-:-:S03]  /*6980*/  @!P0 FFMA R2, R2, 1.84467440737095516160e+19, RZ ;  /* 0x5f80000002028823 */ /* 0x000fc600000000ff */
[----:B------:R-:W-:Y:S01]  /*6990*/  @!P1 FFMA R15, R3, 1.84467440737095516160e+19, RZ ;  /* 0x5f800000030f9823 */ /* 0x000fe200000000ff */
[----:B------:R-:W-:-:S07]  /*69a0*/  @!P1 IADD3 R8, PT, PT, R8, 0x40, RZ ;  /* 0x0000004008089810 */ /* 0x000fce0007ffe0ff */
.L_x_126:
[----:B------:R-:W-:Y:S01]  /*69b0*/  LEA R18, R9, 0xc0800000, 0x17 ;  /* 0xc080000009127811 */ /* 0x000fe200078eb8ff */
[----:B------:R-:W-:Y:S01]  /*69c0*/  BSSY.RECONVERGENT B2, `(.L_x_131) ;  /* 0x0000036000027945 */ /* 0x000fe20003800200 */
[----:B------:R-:W-:-:S03]  /*69d0*/  IADD3 R16, PT, PT, R16, -0x7f, RZ ;  /* 0xffffff8110107810 */ /* 0x000fc60007ffe0ff */
[----:B------:R-:W-:Y:S02]  /*69e0*/  IMAD.IADD R19, R15, 0x1, -R18 ;  /* 0x000000010f137824 */ /* 0x000fe400078e0a12 */
[C---:B------:R-:W-:Y:S02]  /*69f0*/  IMAD R2, R16.reuse, -0x800000, R2 ;  /* 0xff80000010027824 */ /* 0x040fe400078e0202 */
[----:B------:R0:W1:Y:S01]  /*6a00*/  MUFU.RCP R18, R19 ;  /* 0x0000001300127308 */ /* 0x0000620000001000 */
[----:B------:R-:W-:Y:S01]  /*6a10*/  FADD.FTZ R17, -R19, -RZ ;  /* 0x800000ff13117221 */ /* 0x000fe20000010100 */
[----:B0-----:R-:W-:-:S05]  /*6a20*/  IADD3 R19, PT, PT, R16, 0x7f, -R9 ;  /* 0x0000007f10137810 */ /* 0x001fca0007ffe809 */
[----:B------:R-:W-:Y:S02]  /*6a30*/  IMAD.IADD R19, R19, 0x1, R8 ;  /* 0x0000000113137824 */ /* 0x000fe400078e0208 */
[----:B-1----:R-:W-:-:S04]  /*6a40*/  FFMA R15, R18, R17, 1 ;  /* 0x3f800000120f7423 */ /* 0x002fc80000000011 */
[----:B------:R-:W-:-:S04]  /*6a50*/  FFMA R15, R18, R15, R18 ;  /* 0x0000000f120f7223 */ /* 0x000fc80000000012 */
[----:B------:R-:W-:-:S04]  /*6a60*/  FFMA R18, R2, R15, RZ ;  /* 0x0000000f02127223 */ /* 0x000fc800000000ff */
[----:B------:R-:W-:-:S04]  /*6a70*/  FFMA R20, R17, R18, R2 ;  /* 0x0000001211147223 */ /* 0x000fc80000000002 */
[----:B------:R-:W-:-:S04]  /*6a80*/  FFMA R18, R15, R20, R18 ;  /* 0x000000140f127223 */ /* 0x000fc80000000012 */
[----:B------:R-:W-:-:S04]  /*6a90*/  FFMA R17, R17, R18, R2 ;  /* 0x0000001211117223 */ /* 0x000fc80000000002 */
[----:B------:R-:W-:-:S05]  /*6aa0*/  FFMA R2, R15, R17, R18 ;  /* 0x000000110f027223 */ /* 0x000fca0000000012 */
[----:B------:R-:W-:-:S04]  /*6ab0*/  SHF.R.U32.HI R9, RZ, 0x17, R2 ;  /* 0x00000017ff097819 */ /* 0x000fc80000011602 */
[----:B------:R-:W-:-:S04]  /*6ac0*/  LOP3.LUT R9, R9, 0xff, RZ, 0xc0, !PT ;  /* 0x000000ff09097812 */ /* 0x000fc800078ec0ff */
[----:B------:R-:W-:-:S05]  /*6ad0*/  IADD3 R9, PT, PT, R9, R19, RZ ;  /* 0x0000001309097210 */ /* 0x000fca0007ffe0ff */
[----:B------:R-:W-:-:S05]  /*6ae0*/  VIADD R8, R9, 0xffffffff ;  /* 0xffffffff09087836 */ /* 0x000fca0000000000 */
[----:B------:R-:W-:-:S13]  /*6af0*/  ISETP.GE.U32.AND P0, PT, R8, 0xfe, PT ;  /* 0x000000fe0800780c */ /* 0x000fda0003f06070 */
[----:B------:R-:W-:Y:S05]  /*6b00*/  @!P0 BRA `(.L_x_132) ;  /* 0x0000000000808947 */ /* 0x000fea0003800000 */
[----:B------:R-:W-:-:S13]  /*6b10*/  ISETP.GT.AND P0, PT, R9, 0xfe, PT ;  /* 0x000000fe0900780c */ /* 0x000fda0003f04270 */
[----:B------:R-:W-:Y:S05]  /*6b20*/  @P0 BRA `(.L_x_133) ;  /* 0x00000000006c0947 */ /* 0x000fea0003800000 */
[----:B------:R-:W-:-:S13]  /*6b30*/  ISETP.GE.AND P0, PT, R9, 0x1, PT ;  /* 0x000000010900780c */ /* 0x000fda0003f06270 */
[----:B------:R-:W-:Y:S05]  /*6b40*/  @P0 BRA `(.L_x_134) ;  /* 0x0000000000740947 */ /* 0x000fea0003800000 */
[----:B------:R-:W-:Y:S02]  /*6b50*/  ISETP.GE.AND P0, PT, R9, -0x18, PT ;  /* 0xffffffe80900780c */ /* 0x000fe40003f06270 */
[----:B------:R-:W-:-:S11]  /*6b60*/  LOP3.LUT R2, R2, 0x80000000, RZ, 0xc0, !PT ;  /* 0x8000000002027812 */ /* 0x000fd600078ec0ff */
[----:B------:R-:W-:Y:S05]  /*6b70*/  @!P0 BRA `(.L_x_134) ;  /* 0x0000000000688947 */ /* 0x000fea0003800000 */
[-CC-:B------:R-:W-:Y:S01]  /*6b80*/  FFMA.RZ R8, R15, R17.reuse, R18.reuse ;  /* 0x000000110f087223 */ /* 0x180fe2000000c012 */
[C---:B------:R-:W-:Y:S02]  /*6b90*/  ISETP.NE.AND P2, PT, R9.reuse, RZ, PT ;  /* 0x000000ff0900720c */ /* 0x040fe40003f45270 */
[----:B------:R-:W-:Y:S02]  /*6ba0*/  ISETP.NE.AND P1, PT, R9, RZ, PT ;  /* 0x000000ff0900720c */ /* 0x000fe40003f25270 */
[----:B------:R-:W-:Y:S01]  /*6bb0*/  LOP3.LUT R16, R8, 0x7fffff, RZ, 0xc0, !PT ;  /* 0x007fffff08107812 */ /* 0x000fe200078ec0ff */
[CCC-:B------:R-:W-:Y:S01]  /*6bc0*/  FFMA.RP R8, R15.reuse, R17.reuse, R18.reuse ;  /* 0x000000110f087223 */ /* 0x1c0fe20000008012 */
[----:B------:R-:W-:Y:S01]  /*6bd0*/  FFMA.RM R15, R15, R17, R18 ;  /* 0x000000110f0f7223 */ /* 0x000fe20000004012 */
[----:B------:R-:W-:Y:S01]  /*6be0*/  IADD3 R17, PT, PT, R9, 0x20, RZ ;  /* 0x0000002009117810 */ /* 0x000fe20007ffe0ff */
[----:B------:R-:W-:Y:S01]  /*6bf0*/  IMAD.MOV R9, RZ, RZ, -R9 ;  /* 0x000000ffff097224 */ /* 0x000fe200078e0a09 */
[----:B------:R-:W-:-:S02]  /*6c00*/  LOP3.LUT R16, R16, 0x800000, RZ, 0xfc, !PT ;  /* 0x0080000010107812 */ /* 0x000fc400078efcff */
[----:B------:R-:W-:Y:S02]  /*6c10*/  FSETP.NEU.FTZ.AND P0, PT, R8, R15, PT ;  /* 0x0000000f0800720b */ /* 0x000fe40003f1d000 */
[----:B------:R-:W-:Y:S02]  /*6c20*/  SHF.L.U32 R17, R16, R17, RZ ;  /* 0x0000001110117219 */ /* 0x000fe400000006ff */
[----:B------:R-:W-:Y:S02]  /*6c30*/  SEL R9, R9, RZ, P2 ;  /* 0x000000ff09097207 */ /* 0x000fe40001000000 */
[----:B------:R-:W-:Y:S02]  /*6c40*/  ISETP.NE.AND P1, PT, R17, RZ, P1 ;  /* 0x000000ff1100720c */ /* 0x000fe40000f25270 */
[----:B------:R-:W-:Y:S02]  /*6c50*/  SHF.R.U32.HI R9, RZ, R9, R16 ;  /* 0x00000009ff097219 */ /* 0x000fe40000011610 */
[----:B------:R-:W-:-:S02]  /*6c60*/  PLOP3.LUT P0, PT, P0, P1, PT, 0xf8, 0x8f ;  /* 0x00000000008f781c */ /* 0x000fc40000703f70 */
[----:B------:R-:W-:Y:S02]  /*6c70*/  SHF.R.U32.HI R15, RZ, 0x1, R9 ;  /* 0x00000001ff0f7819 */ /* 0x000fe40000011609 */
[----:B------:R-:W-:-:S04]  /*6c80*/  SEL R8, RZ, 0x1, !P0 ;  /* 0x00000001ff087807 */ /* 0x000fc80004000000 */
[----:B------:R-:W-:-:S04]  /*6c90*/  LOP3.LUT R8, R8, 0x1, R15, 0xf8, !PT ;  /* 0x0000000108087812 */ /* 0x000fc800078ef80f */
[----:B------:R-:W-:-:S04]  /*6ca0*/  LOP3.LUT R8, R8, R9, RZ, 0xc0, !PT ;  /* 0x0000000908087212 */ /* 0x000fc800078ec0ff */
[----:B------:R-:W-:-:S04]  /*6cb0*/  IADD3 R15, PT, PT, R15, R8, RZ ;  /* 0x000000080f0f7210 */ /* 0x000fc80007ffe0ff */
[----:B------:R-:W-:Y:S01]  /*6cc0*/  LOP3.LUT R2, R15, R2, RZ, 0xfc, !PT ;  /* 0x000000020f027212 */ /* 0x000fe200078efcff */
[----:B------:R-:W-:Y:S06]  /*6cd0*/  BRA `(.L_x_134) ;  /* 0x0000000000107947 */ /* 0x000fec0003800000 */
.L_x_133:
[----:B------:R-:W-:-:S04]  /*6ce0*/  LOP3.LUT R2, R2, 0x80000000, RZ, 0xc0, !PT ;  /* 0x8000000002027812 */ /* 0x000fc800078ec0ff */
[----:B------:R-:W-:Y:S01]  /*6cf0*/  LOP3.LUT R2, R2, 0x7f800000, RZ, 0xfc, !PT ;  /* 0x7f80000002027812 */ /* 0x000fe200078efcff */
[----:B------:R-:W-:Y:S06]  /*6d00*/  BRA `(.L_x_134) ;  /* 0x0000000000047947 */ /* 0x000fec0003800000 */
.L_x_132:
[----:B------:R-:W-:-:S07]  /*6d10*/  IMAD R2, R19, 0x800000, R2 ;  /* 0x0080000013027824 */ /* 0x000fce00078e0202 */
.L_x_134:
[----:B------:R-:W-:Y:S05]  /*6d20*/  BSYNC.RECONVERGENT B2 ;  /* 0x0000000000027941 */ /* 0x000fea0003800200 */
.L_x_131:
[----:B------:R-:W-:Y:S05]  /*6d30*/  BRA `(.L_x_135) ;  /* 0x0000000000207947 */ /* 0x000fea0003800000 */
.L_x_130:
[----:B------:R-:W-:-:S04]  /*6d40*/  LOP3.LUT R2, R15, 0x80000000, R2, 0x48, !PT ;  /* 0x800000000f027812 */ /* 0x000fc800078e4802 */
[----:B------:R-:W-:Y:S01]  /*6d50*/  LOP3.LUT R2, R2, 0x7f800000, RZ, 0xfc, !PT ;  /* 0x7f80000002027812 */ /* 0x000fe200078efcff */
[----:B------:R-:W-:Y:S06]  /*6d60*/  BRA `(.L_x_135) ;  /* 0x0000000000147947 */ /* 0x000fec0003800000 */
.L_x_129:
[----:B------:R-:W-:Y:S01]  /*6d70*/  LOP3.LUT R2, R15, 0x80000000, R2, 0x48, !PT ;  /* 0x800000000f027812 */ /* 0x000fe200078e4802 */
[----:B------:R-:W-:Y:S06]  /*6d80*/  BRA `(.L_x_135) ;  /* 0x00000000000c7947 */ /* 0x000fec0003800000 */
.L_x_128:
[----:B------:R-:W0:Y:S01]  /*6d90*/  MUFU.RSQ R2, -QNAN ;  /* 0xffc0000000027908 */ /* 0x000e220000001400 */
[----:B------:R-:W-:Y:S05]  /*6da0*/  BRA `(.L_x_135) ;  /* 0x0000000000047947 */ /* 0x000fea0003800000 */
.L_x_127:
[----:B------:R-:W-:-:S07]  /*6db0*/  FADD.FTZ R2, R2, R3 ;  /* 0x0000000302027221 */ /* 0x000fce0000010000 */
.L_x_135:
[----:B------:R-:W-:Y:S05]  /*6dc0*/  BSYNC.RECONVERGENT B1 ;  /* 0x0000000000017941 */ /* 0x000fea0003800200 */
.L_x_125:
[----:B------:R-:W-:Y:S02]  /*6dd0*/  HFMA2 R9, -RZ, RZ, 0, 0 ;  /* 0x00000000ff097431 */ /* 0x000fe400000001ff */
[----:B------:R-:W-:Y:S01]  /*6de0*/  IMAD.MOV.U32 R8, RZ, RZ, R14 ;  /* 0x000000ffff087224 */ /* 0x000fe200078e000e */
[----:B0-----:R-:W-:-:S03]  /*6df0*/  MOV R15, R2 ;  /* 0x00000002000f7202 */ /* 0x001fc60000000f00 */
[----:B------:R-:W-:Y:S05]  /*6e00*/  RET.REL.NODEC R8 `(_Z30flash_attention_forward_kernelPKfS0_S0_S0_Pfiiiiiiif) ;  /* 0xffffff90087c7950 */ /* 0x000fea0003c3ffff */
.L_x_136:
        /* <DEDUP_REMOVED lines=15> */
.L_x_137:


//--------------------- .nv.shared._Z31flash_attention_backward_kernelv --------------------------
	.section	.nv.shared._Z31flash_attention_backward_kernelv,"aw",@nobits
	.sectionflags	@""
	.align	16
	.zero		1024


//--------------------- .nv.shared.reserved.0     --------------------------
	.section	.nv.shared.reserved.0,"aw",@nobits
	.weak		__nv_reservedSMEM_offset_0_alias
	.size		__nv_reservedSMEM_offset_0_alias, 0, 64
	.other		__nv_reservedSMEM_offset_0_alias,@"STO_CUDA_RESERVED_SHARED STV_DEFAULT"
__nv_reservedSMEM_offset_0_alias:
	.zero		0
	.zero		64


//--------------------- .nv.shared._Z30flash_attention_forward_kernelPKfS0_S0_S0_Pfiiiiiiif --------------------------
	.section	.nv.shared._Z30flash_attention_forward_kernelPKfS0_S0_S0_Pfiiiiiiif,"aw",@nobits
	.sectionflags	@""
	.align	16
	.zero		1024


//--------------------- .nv.constant0._Z31flash_attention_backward_kernelv --------------------------
	.section	.nv.constant0._Z31flash_attention_backward_kernelv,"a",@progbits
	.sectionflags	@""
	.align	4
.nv.constant0._Z31flash_attention_backward_kernelv:
	.zero		896


//--------------------- .nv.constant0._Z30flash_attention_forward_kernelPKfS0_S0_S0_Pfiiiiiiif --------------------------
	.section	.nv.constant0._Z30flash_attention_forward_kernelPKfS0_S0_S0_Pfiiiiiiif,"a",@progbits
	.sectionflags	@""
	.align	4
.nv.constant0._Z30flash_attention_forward_kernelPKfS0_S0_S0_Pfiiiiiiif:
	.zero		968


//--------------------- SYMBOLS --------------------------

	.type		.nv.reservedSmem.offset0,@object
	.size		.nv.reservedSmem.offset0,0x4
	.type		.nv.reservedSmem.cap,@object
	.size		.nv.reservedSmem.cap,0x4
